	.target	sm_90a

	.elftype	@"ET_EXEC"


//--------------------- .note.nv.tkinfo           --------------------------
	.section	.note.nv.tkinfo,"",@"SHT_NOTE"
	.sectionflags	@"SHF_NOTE_NV_TKINFO"
	.tkinfo
        /*0018*/ 	.word	0x00000002
        /*0030*/ 	.string	""
        /*0030*/ 	.string	"ptxas"
        /*0030*/ 	.string	"Cuda compilation tools, release 13.0, V13.0.88"
        /*0030*/ 	.string	"Build cuda_13.0.r13.0/compiler.36424714_0"
        /*0030*/ 	.string	"-arch sm_90a -m 64 "



//--------------------- .note.nv.cuinfo           --------------------------
	.section	.note.nv.cuinfo,"",@"SHT_NOTE"
	.sectionflags	@"SHF_NOTE_NV_CUINFO"
        /*0018*/ 	.short	0x0002
        /*001a*/ 	.short	0x005a
        /*001c*/ 	.short	0x0082
	.zero		2


//--------------------- .nv.info                  --------------------------
	.section	.nv.info,"",@"SHT_CUDA_INFO"
	.align	4


	//----- nvinfo : EIATTR_REGCOUNT
	.align		4
        /*0000*/ 	.byte	0x04, 0x2f
        /*0002*/ 	.short	(.L_15 - .L_14)
	.align		4
.L_14:
        /*0004*/ 	.word	index@(_ZN7cutlass13device_kernelINS_4gemm6kernel13GemmUniversalIN4cute5tupleIJiiiiEEENS1_10collective13CollectiveMmaINS1_34MainloopSm90TmaGmmaWarpSpecializedILi23ENS5_IJNS4_1CILi1EEESB_SB_EEENS1_35KernelTmaWarpSpecializedCooperativeEEENS5_IJNSA_ILi256EEENSA_ILi48EEENSA_ILi16EEEEEENS_10bfloat16_tENS5_IJlSB_lEEESJ_SK_NS4_8TiledMMAINS4_8MMA_AtomIJNS4_4SM904GMMA27MMA_64x16x16_F32BF16BF16_SSILNSO_5MajorE0ELSQ_0ELNSO_7ScaleInE1ELSR_1EEEEEENS4_6LayoutINS5_IJNSA_ILi2EEESB_SB_EEENS5_IJSB_NSA_ILi0EEESX_EEEEENS5_IJNS4_10UnderscoreES10_S10_EEEEENS4_13SM90_TMA_LOADENS4_14ComposedLayoutINS4_7SwizzleILi1ELi4ELi3EEENS4_18smem_ptr_flag_bitsILi16EEENSU_INS5_IJNSA_ILi8EEESH_EEENS5_IJSH_SB_EEEEEEEvNS4_8identityES13_S1D_vS1E_EENS_8epilogue10collective6detail29Sm90TmaWarpSpecializedAdapterINS1H_15DefaultEpilogueISJ_SK_SK_NS1G_6thread17LinearCombinationISJ_Li1EffLNS1L_9ScaleType4KindE0ELNS_15FloatRoundStyleE2ESJ_EENS1_15EpilogueDefaultEEEEEvvEEEEvNT_6ParamsE)
        /*0008*/ 	.word	0x000000a8


	//----- nvinfo : EIATTR_FRAME_SIZE
	.align		4
.L_15:
        /*000c*/ 	.byte	0x04, 0x11
        /*000e*/ 	.short	(.L_17 - .L_16)
	.align		4
.L_16:
        /*0010*/ 	.word	index@(_ZN7cutlass13device_kernelINS_4gemm6kernel13GemmUniversalIN4cute5tupleIJiiiiEEENS1_10collective13CollectiveMmaINS1_34MainloopSm90TmaGmmaWarpSpecializedILi23ENS5_IJNS4_1CILi1EEESB_SB_EEENS1_35KernelTmaWarpSpecializedCooperativeEEENS5_IJNSA_ILi256EEENSA_ILi48EEENSA_ILi16EEEEEENS_10bfloat16_tENS5_IJlSB_lEEESJ_SK_NS4_8TiledMMAINS4_8MMA_AtomIJNS4_4SM904GMMA27MMA_64x16x16_F32BF16BF16_SSILNSO_5MajorE0ELSQ_0ELNSO_7ScaleInE1ELSR_1EEEEEENS4_6LayoutINS5_IJNSA_ILi2EEESB_SB_EEENS5_IJSB_NSA_ILi0EEESX_EEEEENS5_IJNS4_10UnderscoreES10_S10_EEEEENS4_13SM90_TMA_LOADENS4_14ComposedLayoutINS4_7SwizzleILi1ELi4ELi3EEENS4_18smem_ptr_flag_bitsILi16EEENSU_INS5_IJNSA_ILi8EEESH_EEENS5_IJSH_SB_EEEEEEEvNS4_8identityES13_S1D_vS1E_EENS_8epilogue10collective6detail29Sm90TmaWarpSpecializedAdapterINS1H_15DefaultEpilogueISJ_SK_SK_NS1G_6thread17LinearCombinationISJ_Li1EffLNS1L_9ScaleType4KindE0ELNS_15FloatRoundStyleE2ESJ_EENS1_15EpilogueDefaultEEEEEvvEEEEvNT_6ParamsE)
        /*0014*/ 	.word	0x00000000


	//----- nvinfo : EIATTR_MIN_STACK_SIZE
	.align		4
.L_17:
        /*0018*/ 	.byte	0x04, 0x12
        /*001a*/ 	.short	(.L_19 - .L_18)
	.align		4
.L_18:
        /*001c*/ 	.word	index@(_ZN7cutlass13device_kernelINS_4gemm6kernel13GemmUniversalIN4cute5tupleIJiiiiEEENS1_10collective13CollectiveMmaINS1_34MainloopSm90TmaGmmaWarpSpecializedILi23ENS5_IJNS4_1CILi1EEESB_SB_EEENS1_35KernelTmaWarpSpecializedCooperativeEEENS5_IJNSA_ILi256EEENSA_ILi48EEENSA_ILi16EEEEEENS_10bfloat16_tENS5_IJlSB_lEEESJ_SK_NS4_8TiledMMAINS4_8MMA_AtomIJNS4_4SM904GMMA27MMA_64x16x16_F32BF16BF16_SSILNSO_5MajorE0ELSQ_0ELNSO_7ScaleInE1ELSR_1EEEEEENS4_6LayoutINS5_IJNSA_ILi2EEESB_SB_EEENS5_IJSB_NSA_ILi0EEESX_EEEEENS5_IJNS4_10UnderscoreES10_S10_EEEEENS4_13SM90_TMA_LOADENS4_14ComposedLayoutINS4_7SwizzleILi1ELi4ELi3EEENS4_18smem_ptr_flag_bitsILi16EEENSU_INS5_IJNSA_ILi8EEESH_EEENS5_IJSH_SB_EEEEEEEvNS4_8identityES13_S1D_vS1E_EENS_8epilogue10collective6detail29Sm90TmaWarpSpecializedAdapterINS1H_15DefaultEpilogueISJ_SK_SK_NS1G_6thread17LinearCombinationISJ_Li1EffLNS1L_9ScaleType4KindE0ELNS_15FloatRoundStyleE2ESJ_EENS1_15EpilogueDefaultEEEEEvvEEEEvNT_6ParamsE)
        /*0020*/ 	.word	0x00000000
.L_19:


//--------------------- .nv.compat                --------------------------
	.section	.nv.compat,"",@"SHT_CUDA_COMPAT_INFO"
	.align	4
        /*0000*/ 	.byte	0x02, 0x09, 0x01, 0x00, 0x02, 0x02, 0x04, 0x00, 0x02, 0x05, 0x05, 0x00, 0x03, 0x07, 0x01, 0x01
        /*0010*/ 	.byte	0x02, 0x03, 0x01, 0x00, 0x02, 0x06, 0x01, 0x00, 0x04, 0x0b, 0x08, 0x00, 0x00, 0x00, 0x00, 0x00
        /*0020*/ 	.byte	0x00, 0x00, 0x00, 0x00


//--------------------- .nv.info._ZN7cutlass13device_kernelINS_4gemm6kernel13GemmUniversalIN4cute5tupleIJiiiiEEENS1_10collective13CollectiveMmaINS1_34MainloopSm90TmaGmmaWarpSpecializedILi23ENS5_IJNS4_1CILi1EEESB_SB_EEENS1_35KernelTmaWarpSpecializedCooperativeEEENS5_IJNSA_ILi256EEENSA_ILi48EEENSA_ILi16EEEEEENS_10bfloat16_tENS5_IJlSB_lEEESJ_SK_NS4_8TiledMMAINS4_8MMA_AtomIJNS4_4SM904GMMA27MMA_64x16x16_F32BF16BF16_SSILNSO_5MajorE0ELSQ_0ELNSO_7ScaleInE1ELSR_1EEEEEENS4_6LayoutINS5_IJNSA_ILi2EEESB_SB_EEENS5_IJSB_NSA_ILi0EEESX_EEEEENS5_IJNS4_10UnderscoreES10_S10_EEEEENS4_13SM90_TMA_LOADENS4_14ComposedLayoutINS4_7SwizzleILi1ELi4ELi3EEENS4_18smem_ptr_flag_bitsILi16EEENSU_INS5_IJNSA_ILi8EEESH_EEENS5_IJSH_SB_EEEEEEEvNS4_8identityES13_S1D_vS1E_EENS_8epilogue10collective6detail29Sm90TmaWarpSpecializedAdapterINS1H_15DefaultEpilogueISJ_SK_SK_NS1G_6thread17LinearCombinationISJ_Li1EffLNS1L_9ScaleType4KindE0ELNS_15FloatRoundStyleE2ESJ_EENS1_15EpilogueDefaultEEEEEvvEEEEvNT_6ParamsE --------------------------
	.section	.nv.info._ZN7cutlass13device_kernelINS_4gemm6kernel13GemmUniversalIN4cute5tupleIJiiiiEEENS1_10collective13CollectiveMmaINS1_34MainloopSm90TmaGmmaWarpSpecializedILi23ENS5_IJNS4_1CILi1EEESB_SB_EEENS1_35KernelTmaWarpSpecializedCooperativeEEENS5_IJNSA_ILi256EEENSA_ILi48EEENSA_ILi16EEEEEENS_10bfloat16_tENS5_IJlSB_lEEESJ_SK_NS4_8TiledMMAINS4_8MMA_AtomIJNS4_4SM904GMMA27MMA_64x16x16_F32BF16BF16_SSILNSO_5MajorE0ELSQ_0ELNSO_7ScaleInE1ELSR_1EEEEEENS4_6LayoutINS5_IJNSA_ILi2EEESB_SB_EEENS5_IJSB_NSA_ILi0EEESX_EEEEENS5_IJNS4_10UnderscoreES10_S10_EEEEENS4_13SM90_TMA_LOADENS4_14ComposedLayoutINS4_7SwizzleILi1ELi4ELi3EEENS4_18smem_ptr_flag_bitsILi16EEENSU_INS5_IJNSA_ILi8EEESH_EEENS5_IJSH_SB_EEEEEEEvNS4_8identityES13_S1D_vS1E_EENS_8epilogue10collective6detail29Sm90TmaWarpSpecializedAdapterINS1H_15DefaultEpilogueISJ_SK_SK_NS1G_6thread17LinearCombinationISJ_Li1EffLNS1L_9ScaleType4KindE0ELNS_15FloatRoundStyleE2ESJ_EENS1_15EpilogueDefaultEEEEEvvEEEEvNT_6ParamsE,"",@"SHT_CUDA_INFO"
	.sectionflags	@""
	.align	4


	//----- nvinfo : EIATTR_CUDA_API_VERSION
	.align		4
        /*0000*/ 	.byte	0x04, 0x37
        /*0002*/ 	.short	(.L_21 - .L_20)
.L_20:
        /*0004*/ 	.word	0x00000082


	//----- nvinfo : EIATTR_KPARAM_INFO
	.align		4
.L_21:
        /*0008*/ 	.byte	0x04, 0x17
        /*000a*/ 	.short	(.L_23 - .L_22)
.L_22:
        /*000c*/ 	.word	0x00000000
        /*0010*/ 	.short	0x0000
        /*0012*/ 	.short	0x0070
        /*0014*/ 	.byte	0x00, 0xf0, 0x01, 0x10


	//----- nvinfo : EIATTR_SPARSE_MMA_MASK
	.align		4
.L_23:
        /*0018*/ 	.byte	0x03, 0x50
        /*001a*/ 	.short	0x0000


	//----- nvinfo : EIATTR_MAXREG_COUNT
	.align		4
        /*001c*/ 	.byte	0x03, 0x1b
        /*001e*/ 	.short	0x00a8


	//----- nvinfo : EIATTR_NUM_BARRIERS
	.align		4
        /*0020*/ 	.byte	0x02, 0x4c
        /*0022*/ 	.byte	0x01
	.zero		1


	//----- nvinfo : EIATTR_EXTERNS
	.align		4
        /*0024*/ 	.byte	0x04, 0x0f
        /*0026*/ 	.short	(.L_25 - .L_24)


	//   ....[0]....
	.align		4
.L_24:
        /*0028*/ 	.word	index@(__assertfail)


	//----- nvinfo : EIATTR_MERCURY_ISA_VERSION
	.align		4
.L_25:
        /*002c*/ 	.byte	0x03, 0x5f
        /*002e*/ 	.short	0x0101


	//----- nvinfo : EIATTR_INT_WARP_WIDE_INSTR_OFFSETS
	.align		4
        /*0030*/ 	.byte	0x04, 0x31
        /*0032*/ 	.short	(.L_27 - .L_26)


	//   ....[0]....
.L_26:
        /*0034*/ 	.word	0x00000640


	//   ....[1]....
        /*0038*/ 	.word	0x00000670


	//   ....[2]....
        /*003c*/ 	.word	0x00000750


	//----- nvinfo : EIATTR_COOP_GROUP_MASK_REGIDS
	.align		4
.L_27:
        /*0040*/ 	.byte	0x04, 0x29
        /*0042*/ 	.short	(.L_29 - .L_28)


	//   ....[0]....
.L_28:
        /*0044*/ 	.word	0xffffffff


	//   ....[1]....
        /*0048*/ 	.word	0xffffffff


	//   ....[2]....
        /*004c*/ 	.word	0xffffffff


	//   ....[3]....
        /*0050*/ 	.word	0xffffffff


	//   ....[4]....
        /*0054*/ 	.word	0xffffffff


	//----- nvinfo : EIATTR_COOP_GROUP_INSTR_OFFSETS
	.align		4
.L_29:
        /*0058*/ 	.byte	0x04, 0x28
        /*005a*/ 	.short	(.L_31 - .L_30)


	//   ....[0]....
.L_30:
        /*005c*/ 	.word	0x00000060


	//   ....[1]....
        /*0060*/ 	.word	0x00000070


	//   ....[2]....
        /*0064*/ 	.word	0x00000130


	//   ....[3]....
        /*0068*/ 	.word	0x00000550


	//   ....[4]....
        /*006c*/ 	.word	0x00001200


	//----- nvinfo : EIATTR_REG_RECONFIG
	.align		4
.L_31:
        /*0070*/ 	.byte	0x01, 0x54
	.zero		2


	//----- nvinfo : EIATTR_SYSCALL_OFFSETS
	.align		4
        /*0074*/ 	.byte	0x04, 0x46
        /*0076*/ 	.short	(.L_33 - .L_32)


	//   ....[0]....
.L_32:
        /*0078*/ 	.word	0x000013d0


	//----- nvinfo : EIATTR_MBARRIER_INSTR_OFFSETS
	.align		4
.L_33:
        /*007c*/ 	.byte	0x04, 0x39
        /*007e*/ 	.short	(.L_35 - .L_34)


	//   ....[0]....
.L_34:
        /*0080*/ 	.word	0x00000250
        /*0084*/ 	.word	0x000000ff
        /*0088*/ 	.word	0x00000000
        /*008c*/ 	.short	0x0100
        /*008e*/ 	.byte	0x08
	.zero		1


	//   ....[1]....
        /*0090*/ 	.word	0x00000260
        /*0094*/ 	.word	0x000000ff
        /*0098*/ 	.word	0x000000b8
        /*009c*/ 	.short	0x0100
        /*009e*/ 	.byte	0x08
	.zero		1


	//   ....[2]....
        /*00a0*/ 	.word	0x00000270
        /*00a4*/ 	.word	0x000000ff
        /*00a8*/ 	.word	0x00000008
        /*00ac*/ 	.short	0x0100
        /*00ae*/ 	.byte	0x08
	.zero		1


	//   ....[3]....
        /*00b0*/ 	.word	0x00000280
        /*00b4*/ 	.word	0x000000ff
        /*00b8*/ 	.word	0x000000c0
        /*00bc*/ 	.short	0x0100
        /*00be*/ 	.byte	0x08
	.zero		1


	//   ....[4]....
        /*00c0*/ 	.word	0x00000290
        /*00c4*/ 	.word	0x000000ff
        /*00c8*/ 	.word	0x00000010
        /*00cc*/ 	.short	0x0100
        /*00ce*/ 	.byte	0x08
	.zero		1


	//   ....[5]....
        /*00d0*/ 	.word	0x000002a0
        /*00d4*/ 	.word	0x000000ff
        /*00d8*/ 	.word	0x000000c8
        /*00dc*/ 	.short	0x0100
        /*00de*/ 	.byte	0x08
	.zero		1


	//   ....[6]....
        /*00e0*/ 	.word	0x000002b0
        /*00e4*/ 	.word	0x000000ff
        /*00e8*/ 	.word	0x00000018
        /*00ec*/ 	.short	0x0100
        /*00ee*/ 	.byte	0x08
	.zero		1


	//   ....[7]....
        /*00f0*/ 	.word	0x000002c0
        /*00f4*/ 	.word	0x000000ff
        /*00f8*/ 	.word	0x000000d0
        /*00fc*/ 	.short	0x0100
        /*00fe*/ 	.byte	0x08
	.zero		1


	//   ....[8]....
        /*0100*/ 	.word	0x000002d0
        /*0104*/ 	.word	0x000000ff
        /*0108*/ 	.word	0x00000020
        /*010c*/ 	.short	0x0100
        /*010e*/ 	.byte	0x08
	.zero		1


	//   ....[9]....
        /*0110*/ 	.word	0x000002e0
        /*0114*/ 	.word	0x000000ff
        /*0118*/ 	.word	0x000000d8
        /*011c*/ 	.short	0x0100
        /*011e*/ 	.byte	0x08
	.zero		1


	//   ....[10]....
        /*0120*/ 	.word	0x000002f0
        /*0124*/ 	.word	0x000000ff
        /*0128*/ 	.word	0x00000028
        /*012c*/ 	.short	0x0100
        /*012e*/ 	.byte	0x08
	.zero		1


	//   ....[11]....
        /*0130*/ 	.word	0x00000300
        /*0134*/ 	.word	0x000000ff
        /*0138*/ 	.word	0x000000e0
        /*013c*/ 	.short	0x0100
        /*013e*/ 	.byte	0x08
	.zero		1


	//   ....[12]....
        /*0140*/ 	.word	0x00000310
        /*0144*/ 	.word	0x000000ff
        /*0148*/ 	.word	0x00000030
        /*014c*/ 	.short	0x0100
        /*014e*/ 	.byte	0x08
	.zero		1


	//   ....[13]....
        /*0150*/ 	.word	0x00000320
        /*0154*/ 	.word	0x000000ff
        /*0158*/ 	.word	0x000000e8
        /*015c*/ 	.short	0x0100
        /*015e*/ 	.byte	0x08
	.zero		1


	//   ....[14]....
        /*0160*/ 	.word	0x00000330
        /*0164*/ 	.word	0x000000ff
        /*0168*/ 	.word	0x00000038
        /*016c*/ 	.short	0x0100
        /*016e*/ 	.byte	0x08
	.zero		1


	//   ....[15]....
        /*0170*/ 	.word	0x00000340
        /*0174*/ 	.word	0x000000ff
        /*0178*/ 	.word	0x000000f0
        /*017c*/ 	.short	0x0100
        /*017e*/ 	.byte	0x08
	.zero		1


	//   ....[16]....
        /*0180*/ 	.word	0x00000350
        /*0184*/ 	.word	0x000000ff
        /*0188*/ 	.word	0x00000040
        /*018c*/ 	.short	0x0100
        /*018e*/ 	.byte	0x08
	.zero		1


	//   ....[17]....
        /*0190*/ 	.word	0x00000360
        /*0194*/ 	.word	0x000000ff
        /*0198*/ 	.word	0x000000f8
        /*019c*/ 	.short	0x0100
        /*019e*/ 	.byte	0x08
	.zero		1


	//   ....[18]....
        /*01a0*/ 	.word	0x00000370
        /*01a4*/ 	.word	0x000000ff
        /*01a8*/ 	.word	0x00000048
        /*01ac*/ 	.short	0x0100
        /*01ae*/ 	.byte	0x08
	.zero		1


	//   ....[19]....
        /*01b0*/ 	.word	0x00000380
        /*01b4*/ 	.word	0x000000ff
        /*01b8*/ 	.word	0x00000100
        /*01bc*/ 	.short	0x0100
        /*01be*/ 	.byte	0x08
	.zero		1


	//   ....[20]....
        /*01c0*/ 	.word	0x00000390
        /*01c4*/ 	.word	0x000000ff
        /*01c8*/ 	.word	0x00000050
        /*01cc*/ 	.short	0x0100
        /*01ce*/ 	.byte	0x08
	.zero		1


	//   ....[21]....
        /*01d0*/ 	.word	0x000003a0
        /*01d4*/ 	.word	0x000000ff
        /*01d8*/ 	.word	0x00000108
        /*01dc*/ 	.short	0x0100
        /*01de*/ 	.byte	0x08
	.zero		1


	//   ....[22]....
        /*01e0*/ 	.word	0x000003b0
        /*01e4*/ 	.word	0x000000ff
        /*01e8*/ 	.word	0x00000058
        /*01ec*/ 	.short	0x0100
        /*01ee*/ 	.byte	0x08
	.zero		1


	//   ....[23]....
        /*01f0*/ 	.word	0x000003c0
        /*01f4*/ 	.word	0x000000ff
        /*01f8*/ 	.word	0x00000110
        /*01fc*/ 	.short	0x0100
        /*01fe*/ 	.byte	0x08
	.zero		1


	//   ....[24]....
        /*0200*/ 	.word	0x000003d0
        /*0204*/ 	.word	0x000000ff
        /*0208*/ 	.word	0x00000060
        /*020c*/ 	.short	0x0100
        /*020e*/ 	.byte	0x08
	.zero		1


	//   ....[25]....
        /*0210*/ 	.word	0x000003e0
        /*0214*/ 	.word	0x000000ff
        /*0218*/ 	.word	0x00000118
        /*021c*/ 	.short	0x0100
        /*021e*/ 	.byte	0x08
	.zero		1


	//   ....[26]....
        /*0220*/ 	.word	0x000003f0
        /*0224*/ 	.word	0x000000ff
        /*0228*/ 	.word	0x00000068
        /*022c*/ 	.short	0x0100
        /*022e*/ 	.byte	0x08
	.zero		1


	//   ....[27]....
        /*0230*/ 	.word	0x00000400
        /*0234*/ 	.word	0x000000ff
        /*0238*/ 	.word	0x00000120
        /*023c*/ 	.short	0x0100
        /*023e*/ 	.byte	0x08
	.zero		1


	//   ....[28]....
        /*0240*/ 	.word	0x00000410
        /*0244*/ 	.word	0x000000ff
        /*0248*/ 	.word	0x00000070
        /*024c*/ 	.short	0x0100
        /*024e*/ 	.byte	0x08
	.zero		1


	//   ....[29]....
        /*0250*/ 	.word	0x00000420
        /*0254*/ 	.word	0x000000ff
        /*0258*/ 	.word	0x00000128
        /*025c*/ 	.short	0x0100
        /*025e*/ 	.byte	0x08
	.zero		1


	//   ....[30]....
        /*0260*/ 	.word	0x00000430
        /*0264*/ 	.word	0x000000ff
        /*0268*/ 	.word	0x00000078
        /*026c*/ 	.short	0x0100
        /*026e*/ 	.byte	0x08
	.zero		1


	//   ....[31]....
        /*0270*/ 	.word	0x00000440
        /*0274*/ 	.word	0x000000ff
        /*0278*/ 	.word	0x00000130
        /*027c*/ 	.short	0x0100
        /*027e*/ 	.byte	0x08
	.zero		1


	//   ....[32]....
        /*0280*/ 	.word	0x00000450
        /*0284*/ 	.word	0x000000ff
        /*0288*/ 	.word	0x00000080
        /*028c*/ 	.short	0x0100
        /*028e*/ 	.byte	0x08
	.zero		1


	//   ....[33]....
        /*0290*/ 	.word	0x00000460
        /*0294*/ 	.word	0x000000ff
        /*0298*/ 	.word	0x00000138
        /*029c*/ 	.short	0x0100
        /*029e*/ 	.byte	0x08
	.zero		1


	//   ....[34]....
        /*02a0*/ 	.word	0x00000470
        /*02a4*/ 	.word	0x000000ff
        /*02a8*/ 	.word	0x00000088
        /*02ac*/ 	.short	0x0100
        /*02ae*/ 	.byte	0x08
	.zero		1


	//   ....[35]....
        /*02b0*/ 	.word	0x00000480
        /*02b4*/ 	.word	0x000000ff
        /*02b8*/ 	.word	0x00000140
        /*02bc*/ 	.short	0x0100
        /*02be*/ 	.byte	0x08
	.zero		1


	//   ....[36]....
        /*02c0*/ 	.word	0x00000490
        /*02c4*/ 	.word	0x000000ff
        /*02c8*/ 	.word	0x00000090
        /*02cc*/ 	.short	0x0100
        /*02ce*/ 	.byte	0x08
	.zero		1


	//   ....[37]....
        /*02d0*/ 	.word	0x000004a0
        /*02d4*/ 	.word	0x000000ff
        /*02d8*/ 	.word	0x00000148
        /*02dc*/ 	.short	0x0100
        /*02de*/ 	.byte	0x08
	.zero		1


	//   ....[38]....
        /*02e0*/ 	.word	0x000004b0
        /*02e4*/ 	.word	0x000000ff
        /*02e8*/ 	.word	0x00000098
        /*02ec*/ 	.short	0x0100
        /*02ee*/ 	.byte	0x08
	.zero		1


	//   ....[39]....
        /*02f0*/ 	.word	0x000004c0
        /*02f4*/ 	.word	0x000000ff
        /*02f8*/ 	.word	0x00000150
        /*02fc*/ 	.short	0x0100
        /*02fe*/ 	.byte	0x08
	.zero		1


	//   ....[40]....
        /*0300*/ 	.word	0x000004d0
        /*0304*/ 	.word	0x000000ff
        /*0308*/ 	.word	0x000000a0
        /*030c*/ 	.short	0x0100
        /*030e*/ 	.byte	0x08
	.zero		1


	//   ....[41]....
        /*0310*/ 	.word	0x000004e0
        /*0314*/ 	.word	0x000000ff
        /*0318*/ 	.word	0x00000158
        /*031c*/ 	.short	0x0100
        /*031e*/ 	.byte	0x08
	.zero		1


	//   ....[42]....
        /*0320*/ 	.word	0x000004f0
        /*0324*/ 	.word	0x000000ff
        /*0328*/ 	.word	0x000000a8
        /*032c*/ 	.short	0x0100
        /*032e*/ 	.byte	0x08
	.zero		1


	//   ....[43]....
        /*0330*/ 	.word	0x00000500
        /*0334*/ 	.word	0x000000ff
        /*0338*/ 	.word	0x00000160
        /*033c*/ 	.short	0x0100
        /*033e*/ 	.byte	0x08
	.zero		1


	//   ....[44]....
        /*0340*/ 	.word	0x00000510
        /*0344*/ 	.word	0x000000ff
        /*0348*/ 	.word	0x000000b0
        /*034c*/ 	.short	0x0100
        /*034e*/ 	.byte	0x08
	.zero		1


	//   ....[45]....
        /*0350*/ 	.word	0x00000520
        /*0354*/ 	.word	0x000000ff
        /*0358*/ 	.word	0x00000168
        /*035c*/ 	.short	0x0100
        /*035e*/ 	.byte	0x08
	.zero		1


	//   ....[46]....
        /*0360*/ 	.word	0x000007c0
        /*0364*/ 	.word	0x000000ff
        /*0368*/ 	.word	0x00000180
        /*036c*/ 	.short	0x0100
        /*036e*/ 	.byte	0x06
	.zero		1


	//   ....[47]....
        /*0370*/ 	.word	0x00000820
        /*0374*/ 	.word	0x000000ff
        /*0378*/ 	.word	0x00000188
        /*037c*/ 	.short	0x0100
        /*037e*/ 	.byte	0x06
	.zero		1


	//   ....[48]....
        /*0380*/ 	.word	0x00001450
        /*0384*/ 	.word	0x00000003
        /*0388*/ 	.word	0x00000000
        /*038c*/ 	.short	0x010a
        /*038e*/ 	.byte	0x3f
	.zero		1


	//   ....[49]....
        /*0390*/ 	.word	0x00001490
        /*0394*/ 	.word	0x00000003
        /*0398*/ 	.word	0x00000000
        /*039c*/ 	.short	0x010a
        /*039e*/ 	.byte	0x3f
	.zero		1


	//   ....[50]....
        /*03a0*/ 	.word	0x00001870
        /*03a4*/ 	.word	0x000000ff
        /*03a8*/ 	.word	0x00000000
        /*03ac*/ 	.short	0x010a
        /*03ae*/ 	.byte	0x07
	.zero		1


	//   ....[51]....
        /*03b0*/ 	.word	0x000018b0
        /*03b4*/ 	.word	0x000000ff
        /*03b8*/ 	.word	0x00000000
        /*03bc*/ 	.short	0x010a
        /*03be*/ 	.byte	0x07
	.zero		1


	//   ....[52]....
        /*03c0*/ 	.word	0x00001b80
        /*03c4*/ 	.word	0x000000ff
        /*03c8*/ 	.word	0x00000000
        /*03cc*/ 	.short	0x0101
        /*03ce*/ 	.byte	0x07
	.zero		1


	//   ....[53]....
        /*03d0*/ 	.word	0x00001d30
        /*03d4*/ 	.word	0x00000000
        /*03d8*/ 	.word	0x00000000
        /*03dc*/ 	.short	0x0101
        /*03de*/ 	.byte	0x3f
	.zero		1


	//   ....[54]....
        /*03e0*/ 	.word	0x00006320
        /*03e4*/ 	.word	0x0000000e
        /*03e8*/ 	.word	0x000000b8
        /*03ec*/ 	.short	0x010a
        /*03ee*/ 	.byte	0x3f
	.zero		1


	//   ....[55]....
        /*03f0*/ 	.word	0x000066a0
        /*03f4*/ 	.word	0x00000006
        /*03f8*/ 	.word	0x00000188
        /*03fc*/ 	.short	0x0101
        /*03fe*/ 	.byte	0x3f
	.zero		1


	//   ....[56]....
        /*0400*/ 	.word	0x00006dd0
        /*0404*/ 	.word	0x00000007
        /*0408*/ 	.word	0x00000000
        /*040c*/ 	.short	0x010a
        /*040e*/ 	.byte	0x3f
	.zero		1


	//   ....[57]....
        /*0410*/ 	.word	0x00006e50
        /*0414*/ 	.word	0x00000009
        /*0418*/ 	.word	0x00000000
        /*041c*/ 	.short	0x010a
        /*041e*/ 	.byte	0x3f
	.zero		1


	//   ....[58]....
        /*0420*/ 	.word	0x00006ee0
        /*0424*/ 	.word	0x00000006
        /*0428*/ 	.word	0x00000000
        /*042c*/ 	.short	0x010a
        /*042e*/ 	.byte	0x3f
	.zero		1


	//   ....[59]....
        /*0430*/ 	.word	0x00006f70
        /*0434*/ 	.word	0x00000009
        /*0438*/ 	.word	0x00000000
        /*043c*/ 	.short	0x010a
        /*043e*/ 	.byte	0x3f
	.zero		1


	//   ....[60]....
        /*0440*/ 	.word	0x00007000
        /*0444*/ 	.word	0x00000006
        /*0448*/ 	.word	0x00000000
        /*044c*/ 	.short	0x010a
        /*044e*/ 	.byte	0x3f
	.zero		1


	//   ....[61]....
        /*0450*/ 	.word	0x00007090
        /*0454*/ 	.word	0x00000009
        /*0458*/ 	.word	0x00000000
        /*045c*/ 	.short	0x010a
        /*045e*/ 	.byte	0x3f
	.zero		1


	//   ....[62]....
        /*0460*/ 	.word	0x00007120
        /*0464*/ 	.word	0x00000006
        /*0468*/ 	.word	0x00000000
        /*046c*/ 	.short	0x010a
        /*046e*/ 	.byte	0x3f
	.zero		1


	//   ....[63]....
        /*0470*/ 	.word	0x000071b0
        /*0474*/ 	.word	0x00000009
        /*0478*/ 	.word	0x00000000
        /*047c*/ 	.short	0x010a
        /*047e*/ 	.byte	0x3f
	.zero		1


	//   ....[64]....
        /*0480*/ 	.word	0x00007240
        /*0484*/ 	.word	0x00000006
        /*0488*/ 	.word	0x00000000
        /*048c*/ 	.short	0x010a
        /*048e*/ 	.byte	0x3f
	.zero		1


	//   ....[65]....
        /*0490*/ 	.word	0x000072d0
        /*0494*/ 	.word	0x00000009
        /*0498*/ 	.word	0x00000000
        /*049c*/ 	.short	0x010a
        /*049e*/ 	.byte	0x3f
	.zero		1


	//   ....[66]....
        /*04a0*/ 	.word	0x00007360
        /*04a4*/ 	.word	0x00000006
        /*04a8*/ 	.word	0x00000000
        /*04ac*/ 	.short	0x010a
        /*04ae*/ 	.byte	0x3f
	.zero		1


	//   ....[67]....
        /*04b0*/ 	.word	0x000073f0
        /*04b4*/ 	.word	0x00000009
        /*04b8*/ 	.word	0x00000000
        /*04bc*/ 	.short	0x010a
        /*04be*/ 	.byte	0x3f
	.zero		1


	//   ....[68]....
        /*04c0*/ 	.word	0x00007480
        /*04c4*/ 	.word	0x00000006
        /*04c8*/ 	.word	0x00000000
        /*04cc*/ 	.short	0x010a
        /*04ce*/ 	.byte	0x3f
	.zero		1


	//   ....[69]....
        /*04d0*/ 	.word	0x00007510
        /*04d4*/ 	.word	0x00000009
        /*04d8*/ 	.word	0x00000000
        /*04dc*/ 	.short	0x010a
        /*04de*/ 	.byte	0x3f
	.zero		1


	//   ....[70]....
        /*04e0*/ 	.word	0x000075a0
        /*04e4*/ 	.word	0x00000006
        /*04e8*/ 	.word	0x00000000
        /*04ec*/ 	.short	0x010a
        /*04ee*/ 	.byte	0x3f
	.zero		1


	//   ....[71]....
        /*04f0*/ 	.word	0x00007630
        /*04f4*/ 	.word	0x00000009
        /*04f8*/ 	.word	0x00000000
        /*04fc*/ 	.short	0x010a
        /*04fe*/ 	.byte	0x3f
	.zero		1


	//   ....[72]....
        /*0500*/ 	.word	0x000076c0
        /*0504*/ 	.word	0x00000006
        /*0508*/ 	.word	0x00000000
        /*050c*/ 	.short	0x010a
        /*050e*/ 	.byte	0x3f
	.zero		1


	//   ....[73]....
        /*0510*/ 	.word	0x00007750
        /*0514*/ 	.word	0x00000009
        /*0518*/ 	.word	0x00000000
        /*051c*/ 	.short	0x010a
        /*051e*/ 	.byte	0x3f
	.zero		1


	//   ....[74]....
        /*0520*/ 	.word	0x000077e0
        /*0524*/ 	.word	0x00000006
        /*0528*/ 	.word	0x00000000
        /*052c*/ 	.short	0x010a
        /*052e*/ 	.byte	0x3f
	.zero		1


	//   ....[75]....
        /*0530*/ 	.word	0x00007870
        /*0534*/ 	.word	0x00000009
        /*0538*/ 	.word	0x00000000
        /*053c*/ 	.short	0x010a
        /*053e*/ 	.byte	0x3f
	.zero		1


	//   ....[76]....
        /*0540*/ 	.word	0x00007900
        /*0544*/ 	.word	0x00000006
        /*0548*/ 	.word	0x00000000
        /*054c*/ 	.short	0x010a
        /*054e*/ 	.byte	0x3f
	.zero		1


	//   ....[77]....
        /*0550*/ 	.word	0x00007990
        /*0554*/ 	.word	0x00000009
        /*0558*/ 	.word	0x00000000
        /*055c*/ 	.short	0x010a
        /*055e*/ 	.byte	0x3f
	.zero		1


	//   ....[78]....
        /*0560*/ 	.word	0x00007a20
        /*0564*/ 	.word	0x00000003
        /*0568*/ 	.word	0x00000000
        /*056c*/ 	.short	0x010a
        /*056e*/ 	.byte	0x3f
	.zero		1


	//   ....[79]....
        /*0570*/ 	.word	0x00007a80
        /*0574*/ 	.word	0x00000003
        /*0578*/ 	.word	0x00000000
        /*057c*/ 	.short	0x010a
        /*057e*/ 	.byte	0x3f
	.zero		1


	//   ....[80]....
        /*0580*/ 	.word	0x00007ae0
        /*0584*/ 	.word	0x00000005
        /*0588*/ 	.word	0x00000000
        /*058c*/ 	.short	0x010a
        /*058e*/ 	.byte	0x3f
	.zero		1


	//   ....[81]....
        /*0590*/ 	.word	0x00007bb0
        /*0594*/ 	.word	0x0000000e
        /*0598*/ 	.word	0x000000b8
        /*059c*/ 	.short	0x010a
        /*059e*/ 	.byte	0x3f
	.zero		1


	//   ....[82]....
        /*05a0*/ 	.word	0x00007c80
        /*05a4*/ 	.word	0x00000007
        /*05a8*/ 	.word	0x00000000
        /*05ac*/ 	.short	0x010a
        /*05ae*/ 	.byte	0x3f
	.zero		1


	//   ....[83]....
        /*05b0*/ 	.word	0x00007cd0
        /*05b4*/ 	.word	0x00000009
        /*05b8*/ 	.word	0x00000000
        /*05bc*/ 	.short	0x010a
        /*05be*/ 	.byte	0x3f
	.zero		1


	//   ....[84]....
        /*05c0*/ 	.word	0x00007d20
        /*05c4*/ 	.word	0x00000006
        /*05c8*/ 	.word	0x00000000
        /*05cc*/ 	.short	0x010a
        /*05ce*/ 	.byte	0x3f
	.zero		1


	//   ....[85]....
        /*05d0*/ 	.word	0x00007d70
        /*05d4*/ 	.word	0x00000009
        /*05d8*/ 	.word	0x00000000
        /*05dc*/ 	.short	0x010a
        /*05de*/ 	.byte	0x3f
	.zero		1


	//   ....[86]....
        /*05e0*/ 	.word	0x00007dc0
        /*05e4*/ 	.word	0x00000006
        /*05e8*/ 	.word	0x00000000
        /*05ec*/ 	.short	0x010a
        /*05ee*/ 	.byte	0x3f
	.zero		1


	//   ....[87]....
        /*05f0*/ 	.word	0x00007e10
        /*05f4*/ 	.word	0x00000009
        /*05f8*/ 	.word	0x00000000
        /*05fc*/ 	.short	0x010a
        /*05fe*/ 	.byte	0x3f
	.zero		1


	//   ....[88]....
        /*0600*/ 	.word	0x00007e60
        /*0604*/ 	.word	0x00000006
        /*0608*/ 	.word	0x00000000
        /*060c*/ 	.short	0x010a
        /*060e*/ 	.byte	0x3f
	.zero		1


	//   ....[89]....
        /*0610*/ 	.word	0x00007eb0
        /*0614*/ 	.word	0x00000009
        /*0618*/ 	.word	0x00000000
        /*061c*/ 	.short	0x010a
        /*061e*/ 	.byte	0x3f
	.zero		1


	//   ....[90]....
        /*0620*/ 	.word	0x00007f00
        /*0624*/ 	.word	0x00000006
        /*0628*/ 	.word	0x00000000
        /*062c*/ 	.short	0x010a
        /*062e*/ 	.byte	0x3f
	.zero		1


	//   ....[91]....
        /*0630*/ 	.word	0x00007f50
        /*0634*/ 	.word	0x00000009
        /*0638*/ 	.word	0x00000000
        /*063c*/ 	.short	0x010a
        /*063e*/ 	.byte	0x3f
	.zero		1


	//   ....[92]....
        /*0640*/ 	.word	0x00007fa0
        /*0644*/ 	.word	0x00000006
        /*0648*/ 	.word	0x00000000
        /*064c*/ 	.short	0x010a
        /*064e*/ 	.byte	0x3f
	.zero		1


	//   ....[93]....
        /*0650*/ 	.word	0x00007ff0
        /*0654*/ 	.word	0x00000009
        /*0658*/ 	.word	0x00000000
        /*065c*/ 	.short	0x010a
        /*065e*/ 	.byte	0x3f
	.zero		1


	//   ....[94]....
        /*0660*/ 	.word	0x00008040
        /*0664*/ 	.word	0x00000006
        /*0668*/ 	.word	0x00000000
        /*066c*/ 	.short	0x010a
        /*066e*/ 	.byte	0x3f
	.zero		1


	//   ....[95]....
        /*0670*/ 	.word	0x00008090
        /*0674*/ 	.word	0x00000009
        /*0678*/ 	.word	0x00000000
        /*067c*/ 	.short	0x010a
        /*067e*/ 	.byte	0x3f
	.zero		1


	//   ....[96]....
        /*0680*/ 	.word	0x000080e0
        /*0684*/ 	.word	0x00000006
        /*0688*/ 	.word	0x00000000
        /*068c*/ 	.short	0x010a
        /*068e*/ 	.byte	0x3f
	.zero		1


	//   ....[97]....
        /*0690*/ 	.word	0x00008130
        /*0694*/ 	.word	0x00000009
        /*0698*/ 	.word	0x00000000
        /*069c*/ 	.short	0x010a
        /*069e*/ 	.byte	0x3f
	.zero		1


	//   ....[98]....
        /*06a0*/ 	.word	0x00008180
        /*06a4*/ 	.word	0x00000006
        /*06a8*/ 	.word	0x00000000
        /*06ac*/ 	.short	0x010a
        /*06ae*/ 	.byte	0x3f
	.zero		1


	//   ....[99]....
        /*06b0*/ 	.word	0x000081d0
        /*06b4*/ 	.word	0x00000009
        /*06b8*/ 	.word	0x00000000
        /*06bc*/ 	.short	0x010a
        /*06be*/ 	.byte	0x3f
	.zero		1


	//   ....[100]....
        /*06c0*/ 	.word	0x00008220
        /*06c4*/ 	.word	0x00000006
        /*06c8*/ 	.word	0x00000000
        /*06cc*/ 	.short	0x010a
        /*06ce*/ 	.byte	0x3f
	.zero		1


	//   ....[101]....
        /*06d0*/ 	.word	0x00008270
        /*06d4*/ 	.word	0x00000009
        /*06d8*/ 	.word	0x00000000
        /*06dc*/ 	.short	0x010a
        /*06de*/ 	.byte	0x3f
	.zero		1


	//   ....[102]....
        /*06e0*/ 	.word	0x000082c0
        /*06e4*/ 	.word	0x00000006
        /*06e8*/ 	.word	0x00000000
        /*06ec*/ 	.short	0x010a
        /*06ee*/ 	.byte	0x3f
	.zero		1


	//   ....[103]....
        /*06f0*/ 	.word	0x00008310
        /*06f4*/ 	.word	0x00000009
        /*06f8*/ 	.word	0x00000000
        /*06fc*/ 	.short	0x010a
        /*06fe*/ 	.byte	0x3f
	.zero		1


	//----- nvinfo : EIATTR_NUM_MBARRIERS
	.align		4
.L_35:
        /*0700*/ 	.byte	0x03, 0x38
        /*0702*/ 	.short	0x0030


	//----- nvinfo : EIATTR_EXIT_INSTR_OFFSETS
	.align		4
        /*0704*/ 	.byte	0x04, 0x1c
        /*0706*/ 	.short	(.L_37 - .L_36)


	//   ....[0]....
.L_36:
        /*0708*/ 	.word	0x00000870


	//   ....[1]....
        /*070c*/ 	.word	0x00001130


	//   ....[2]....
        /*0710*/ 	.word	0x00005990


	//   ....[3]....
        /*0714*/ 	.word	0x00005fc0


	//   ....[4]....
        /*0718*/ 	.word	0x00007a70


	//----- nvinfo : EIATTR_MAX_THREADS
	.align		4
.L_37:
        /*071c*/ 	.byte	0x04, 0x05
        /*071e*/ 	.short	(.L_39 - .L_38)
.L_38:
        /*0720*/ 	.word	0x00000180
        /*0724*/ 	.word	0x00000001
        /*0728*/ 	.word	0x00000001


	//----- nvinfo : EIATTR_CRS_STACK_SIZE
	.align		4
.L_39:
        /*072c*/ 	.byte	0x04, 0x1e
        /*072e*/ 	.short	(.L_41 - .L_40)
.L_40:
        /*0730*/ 	.word	0x00000000


	//----- nvinfo : EIATTR_CBANK_PARAM_SIZE
	.align		4
.L_41:
        /*0734*/ 	.byte	0x03, 0x19
        /*0736*/ 	.short	0x0470


	//----- nvinfo : EIATTR_PARAM_CBANK
	.align		4
        /*0738*/ 	.byte	0x04, 0x0a
        /*073a*/ 	.short	(.L_43 - .L_42)
	.align		4
.L_42:
        /*073c*/ 	.word	index@(.nv.constant0._ZN7cutlass13device_kernelINS_4gemm6kernel13GemmUniversalIN4cute5tupleIJiiiiEEENS1_10collective13CollectiveMmaINS1_34MainloopSm90TmaGmmaWarpSpecializedILi23ENS5_IJNS4_1CILi1EEESB_SB_EEENS1_35KernelTmaWarpSpecializedCooperativeEEENS5_IJNSA_ILi256EEENSA_ILi48EEENSA_ILi16EEEEEENS_10bfloat16_tENS5_IJlSB_lEEESJ_SK_NS4_8TiledMMAINS4_8MMA_AtomIJNS4_4SM904GMMA27MMA_64x16x16_F32BF16BF16_SSILNSO_5MajorE0ELSQ_0ELNSO_7ScaleInE1ELSR_1EEEEEENS4_6LayoutINS5_IJNSA_ILi2EEESB_SB_EEENS5_IJSB_NSA_ILi0EEESX_EEEEENS5_IJNS4_10UnderscoreES10_S10_EEEEENS4_13SM90_TMA_LOADENS4_14ComposedLayoutINS4_7SwizzleILi1ELi4ELi3EEENS4_18smem_ptr_flag_bitsILi16EEENSU_INS5_IJNSA_ILi8EEESH_EEENS5_IJSH_SB_EEEEEEEvNS4_8identityES13_S1D_vS1E_EENS_8epilogue10collective6detail29Sm90TmaWarpSpecializedAdapterINS1H_15DefaultEpilogueISJ_SK_SK_NS1G_6thread17LinearCombinationISJ_Li1EffLNS1L_9ScaleType4KindE0ELNS_15FloatRoundStyleE2ESJ_EENS1_15EpilogueDefaultEEEEEvvEEEEvNT_6ParamsE)
        /*0740*/ 	.short	0x0210
        /*0742*/ 	.short	0x0470


	//----- nvinfo : EIATTR_SW_WAR
	.align		4
.L_43:
        /*0744*/ 	.byte	0x04, 0x36
        /*0746*/ 	.short	(.L_45 - .L_44)
.L_44:
        /*0748*/ 	.word	0x00000008
.L_45:


//--------------------- .nv.callgraph             --------------------------
	.section	.nv.callgraph,"",@"SHT_CUDA_CALLGRAPH"
	.align	4
	.sectionentsize	8
	.align		4
        /*0000*/ 	.word	0x00000000
	.align		4
        /*0004*/ 	.word	0xffffffff
	.align		4
        /*0008*/ 	.word	index@(_ZN7cutlass13device_kernelINS_4gemm6kernel13GemmUniversalIN4cute5tupleIJiiiiEEENS1_10collective13CollectiveMmaINS1_34MainloopSm90TmaGmmaWarpSpecializedILi23ENS5_IJNS4_1CILi1EEESB_SB_EEENS1_35KernelTmaWarpSpecializedCooperativeEEENS5_IJNSA_ILi256EEENSA_ILi48EEENSA_ILi16EEEEEENS_10bfloat16_tENS5_IJlSB_lEEESJ_SK_NS4_8TiledMMAINS4_8MMA_AtomIJNS4_4SM904GMMA27MMA_64x16x16_F32BF16BF16_SSILNSO_5MajorE0ELSQ_0ELNSO_7ScaleInE1ELSR_1EEEEEENS4_6LayoutINS5_IJNSA_ILi2EEESB_SB_EEENS5_IJSB_NSA_ILi0EEESX_EEEEENS5_IJNS4_10UnderscoreES10_S10_EEEEENS4_13SM90_TMA_LOADENS4_14ComposedLayoutINS4_7SwizzleILi1ELi4ELi3EEENS4_18smem_ptr_flag_bitsILi16EEENSU_INS5_IJNSA_ILi8EEESH_EEENS5_IJSH_SB_EEEEEEEvNS4_8identityES13_S1D_vS1E_EENS_8epilogue10collective6detail29Sm90TmaWarpSpecializedAdapterINS1H_15DefaultEpilogueISJ_SK_SK_NS1G_6thread17LinearCombinationISJ_Li1EffLNS1L_9ScaleType4KindE0ELNS_15FloatRoundStyleE2ESJ_EENS1_15EpilogueDefaultEEEEEvvEEEEvNT_6ParamsE)
	.align		4
        /*000c*/ 	.word	index@(__assertfail)
	.align		4
        /*0010*/ 	.word	0x00000000
	.align		4
        /*0014*/ 	.word	0xfffffffe
	.align		4
        /*0018*/ 	.word	0x00000000
	.align		4
        /*001c*/ 	.word	0xfffffffd
	.align		4
        /*0020*/ 	.word	0x00000000
	.align		4
        /*0024*/ 	.word	0xfffffffc


//--------------------- .nv.constant4             --------------------------
	.section	.nv.constant4,"a",@progbits
	.align	8
	.align		8
.nv.constant4:
        /*0000*/ 	.dword	__assertfail
	.align		8
        /*0008*/ 	.dword	__unnamed_1
	.align		8
        /*0010*/ 	.dword	_ZN40_INTERNAL_79a18c65_4_k_cu_1ceca4c1_151164cuda3std3__45__cpo5beginE
	.align		8
        /*0018*/ 	.dword	_ZN40_INTERNAL_79a18c65_4_k_cu_1ceca4c1_151164cuda3std3__45__cpo3endE
	.align		8
        /*0020*/ 	.dword	_ZN40_INTERNAL_79a18c65_4_k_cu_1ceca4c1_151164cuda3std3__45__cpo6cbeginE
	.align		8
        /*0028*/ 	.dword	_ZN40_INTERNAL_79a18c65_4_k_cu_1ceca4c1_151164cuda3std3__45__cpo4cendE
	.align		8
        /*0030*/ 	.dword	_ZN40_INTERNAL_79a18c65_4_k_cu_1ceca4c1_151164cuda3std3__442_GLOBAL__N__79a18c65_4_k_cu_1ceca4c1_151166ignoreE
	.align		8
        /*0038*/ 	.dword	_ZN40_INTERNAL_79a18c65_4_k_cu_1ceca4c1_151164cuda3std3__419piecewise_constructE
	.align		8
        /*0040*/ 	.dword	_ZN40_INTERNAL_79a18c65_4_k_cu_1ceca4c1_151164cuda3std3__48in_placeE
	.align		8
        /*0048*/ 	.dword	_ZN40_INTERNAL_79a18c65_4_k_cu_1ceca4c1_151164cuda3std6ranges3__45__cpo4swapE
	.align		8
        /*0050*/ 	.dword	_ZN40_INTERNAL_79a18c65_4_k_cu_1ceca4c1_151164cuda3std6ranges3__45__cpo9iter_moveE
	.align		8
        /*0058*/ 	.dword	_ZN40_INTERNAL_79a18c65_4_k_cu_1ceca4c1_151164cute7productE
	.align		8
        /*0060*/ 	.dword	_ZN40_INTERNAL_79a18c65_4_k_cu_1ceca4c1_151164cute1_E
	.align		8
        /*0068*/ 	.dword	$str$22
	.align		8
        /*0070*/ 	.dword	$str$23


//--------------------- .text._ZN7cutlass13device_kernelINS_4gemm6kernel13GemmUniversalIN4cute5tupleIJiiiiEEENS1_10collective13CollectiveMmaINS1_34MainloopSm90TmaGmmaWarpSpecializedILi23ENS5_IJNS4_1CILi1EEESB_SB_EEENS1_35KernelTmaWarpSpecializedCooperativeEEENS5_IJNSA_ILi256EEENSA_ILi48EEENSA_ILi16EEEEEENS_10bfloat16_tENS5_IJlSB_lEEESJ_SK_NS4_8TiledMMAINS4_8MMA_AtomIJNS4_4SM904GMMA27MMA_64x16x16_F32BF16BF16_SSILNSO_5MajorE0ELSQ_0ELNSO_7ScaleInE1ELSR_1EEEEEENS4_6LayoutINS5_IJNSA_ILi2EEESB_SB_EEENS5_IJSB_NSA_ILi0EEESX_EEEEENS5_IJNS4_10UnderscoreES10_S10_EEEEENS4_13SM90_TMA_LOADENS4_14ComposedLayoutINS4_7SwizzleILi1ELi4ELi3EEENS4_18smem_ptr_flag_bitsILi16EEENSU_INS5_IJNSA_ILi8EEESH_EEENS5_IJSH_SB_EEEEEEEvNS4_8identityES13_S1D_vS1E_EENS_8epilogue10collective6detail29Sm90TmaWarpSpecializedAdapterINS1H_15DefaultEpilogueISJ_SK_SK_NS1G_6thread17LinearCombinationISJ_Li1EffLNS1L_9ScaleType4KindE0ELNS_15FloatRoundStyleE2ESJ_EENS1_15EpilogueDefaultEEEEEvvEEEEvNT_6ParamsE --------------------------
	.section	.text._ZN7cutlass13device_kernelINS_4gemm6kernel13GemmUniversalIN4cute5tupleIJiiiiEEENS1_10collective13CollectiveMmaINS1_34MainloopSm90TmaGmmaWarpSpecializedILi23ENS5_IJNS4_1CILi1EEESB_SB_EEENS1_35KernelTmaWarpSpecializedCooperativeEEENS5_IJNSA_ILi256EEENSA_ILi48EEENSA_ILi16EEEEEENS_10bfloat16_tENS5_IJlSB_lEEESJ_SK_NS4_8TiledMMAINS4_8MMA_AtomIJNS4_4SM904GMMA27MMA_64x16x16_F32BF16BF16_SSILNSO_5MajorE0ELSQ_0ELNSO_7ScaleInE1ELSR_1EEEEEENS4_6LayoutINS5_IJNSA_ILi2EEESB_SB_EEENS5_IJSB_NSA_ILi0EEESX_EEEEENS5_IJNS4_10UnderscoreES10_S10_EEEEENS4_13SM90_TMA_LOADENS4_14ComposedLayoutINS4_7SwizzleILi1ELi4ELi3EEENS4_18smem_ptr_flag_bitsILi16EEENSU_INS5_IJNSA_ILi8EEESH_EEENS5_IJSH_SB_EEEEEEEvNS4_8identityES13_S1D_vS1E_EENS_8epilogue10collective6detail29Sm90TmaWarpSpecializedAdapterINS1H_15DefaultEpilogueISJ_SK_SK_NS1G_6thread17LinearCombinationISJ_Li1EffLNS1L_9ScaleType4KindE0ELNS_15FloatRoundStyleE2ESJ_EENS1_15EpilogueDefaultEEEEEvvEEEEvNT_6ParamsE,"ax",@progbits
	.align	128
.text._ZN7cutlass13device_kernelINS_4gemm6kernel13GemmUniversalIN4cute5tupleIJiiiiEEENS1_10collective13CollectiveMmaINS1_34MainloopSm90TmaGmmaWarpSpecializedILi23ENS5_IJNS4_1CILi1EEESB_SB_EEENS1_35KernelTmaWarpSpecializedCooperativeEEENS5_IJNSA_ILi256EEENSA_ILi48EEENSA_ILi16EEEEEENS_10bfloat16_tENS5_IJlSB_lEEESJ_SK_NS4_8TiledMMAINS4_8MMA_AtomIJNS4_4SM904GMMA27MMA_64x16x16_F32BF16BF16_SSILNSO_5MajorE0ELSQ_0ELNSO_7ScaleInE1ELSR_1EEEEEENS4_6LayoutINS5_IJNSA_ILi2EEESB_SB_EEENS5_IJSB_NSA_ILi0EEESX_EEEEENS5_IJNS4_10UnderscoreES10_S10_EEEEENS4_13SM90_TMA_LOADENS4_14ComposedLayoutINS4_7SwizzleILi1ELi4ELi3EEENS4_18smem_ptr_flag_bitsILi16EEENSU_INS5_IJNSA_ILi8EEESH_EEENS5_IJSH_SB_EEEEEEEvNS4_8identityES13_S1D_vS1E_EENS_8epilogue10collective6detail29Sm90TmaWarpSpecializedAdapterINS1H_15DefaultEpilogueISJ_SK_SK_NS1G_6thread17LinearCombinationISJ_Li1EffLNS1L_9ScaleType4KindE0ELNS_15FloatRoundStyleE2ESJ_EENS1_15EpilogueDefaultEEEEEvvEEEEvNT_6ParamsE:
        .type           _ZN7cutlass13device_kernelINS_4gemm6kernel13GemmUniversalIN4cute5tupleIJiiiiEEENS1_10collective13CollectiveMmaINS1_34MainloopSm90TmaGmmaWarpSpecializedILi23ENS5_IJNS4_1CILi1EEESB_SB_EEENS1_35KernelTmaWarpSpecializedCooperativeEEENS5_IJNSA_ILi256EEENSA_ILi48EEENSA_ILi16EEEEEENS_10bfloat16_tENS5_IJlSB_lEEESJ_SK_NS4_8TiledMMAINS4_8MMA_AtomIJNS4_4SM904GMMA27MMA_64x16x16_F32BF16BF16_SSILNSO_5MajorE0ELSQ_0ELNSO_7ScaleInE1ELSR_1EEEEEENS4_6LayoutINS5_IJNSA_ILi2EEESB_SB_EEENS5_IJSB_NSA_ILi0EEESX_EEEEENS5_IJNS4_10UnderscoreES10_S10_EEEEENS4_13SM90_TMA_LOADENS4_14ComposedLayoutINS4_7SwizzleILi1ELi4ELi3EEENS4_18smem_ptr_flag_bitsILi16EEENSU_INS5_IJNSA_ILi8EEESH_EEENS5_IJSH_SB_EEEEEEEvNS4_8identityES13_S1D_vS1E_EENS_8epilogue10collective6detail29Sm90TmaWarpSpecializedAdapterINS1H_15DefaultEpilogueISJ_SK_SK_NS1G_6thread17LinearCombinationISJ_Li1EffLNS1L_9ScaleType4KindE0ELNS_15FloatRoundStyleE2ESJ_EENS1_15EpilogueDefaultEEEEEvvEEEEvNT_6ParamsE,@function
        .size           _ZN7cutlass13device_kernelINS_4gemm6kernel13GemmUniversalIN4cute5tupleIJiiiiEEENS1_10collective13CollectiveMmaINS1_34MainloopSm90TmaGmmaWarpSpecializedILi23ENS5_IJNS4_1CILi1EEESB_SB_EEENS1_35KernelTmaWarpSpecializedCooperativeEEENS5_IJNSA_ILi256EEENSA_ILi48EEENSA_ILi16EEEEEENS_10bfloat16_tENS5_IJlSB_lEEESJ_SK_NS4_8TiledMMAINS4_8MMA_AtomIJNS4_4SM904GMMA27MMA_64x16x16_F32BF16BF16_SSILNSO_5MajorE0ELSQ_0ELNSO_7ScaleInE1ELSR_1EEEEEENS4_6LayoutINS5_IJNSA_ILi2EEESB_SB_EEENS5_IJSB_NSA_ILi0EEESX_EEEEENS5_IJNS4_10UnderscoreES10_S10_EEEEENS4_13SM90_TMA_LOADENS4_14ComposedLayoutINS4_7SwizzleILi1ELi4ELi3EEENS4_18smem_ptr_flag_bitsILi16EEENSU_INS5_IJNSA_ILi8EEESH_EEENS5_IJSH_SB_EEEEEEEvNS4_8identityES13_S1D_vS1E_EENS_8epilogue10collective6detail29Sm90TmaWarpSpecializedAdapterINS1H_15DefaultEpilogueISJ_SK_SK_NS1G_6thread17LinearCombinationISJ_Li1EffLNS1L_9ScaleType4KindE0ELNS_15FloatRoundStyleE2ESJ_EENS1_15EpilogueDefaultEEEEEvvEEEEvNT_6ParamsE,(.L_x_199 - _ZN7cutlass13device_kernelINS_4gemm6kernel13GemmUniversalIN4cute5tupleIJiiiiEEENS1_10collective13CollectiveMmaINS1_34MainloopSm90TmaGmmaWarpSpecializedILi23ENS5_IJNS4_1CILi1EEESB_SB_EEENS1_35KernelTmaWarpSpecializedCooperativeEEENS5_IJNSA_ILi256EEENSA_ILi48EEENSA_ILi16EEEEEENS_10bfloat16_tENS5_IJlSB_lEEESJ_SK_NS4_8TiledMMAINS4_8MMA_AtomIJNS4_4SM904GMMA27MMA_64x16x16_F32BF16BF16_SSILNSO_5MajorE0ELSQ_0ELNSO_7ScaleInE1ELSR_1EEEEEENS4_6LayoutINS5_IJNSA_ILi2EEESB_SB_EEENS5_IJSB_NSA_ILi0EEESX_EEEEENS5_IJNS4_10UnderscoreES10_S10_EEEEENS4_13SM90_TMA_LOADENS4_14ComposedLayoutINS4_7SwizzleILi1ELi4ELi3EEENS4_18smem_ptr_flag_bitsILi16EEENSU_INS5_IJNSA_ILi8EEESH_EEENS5_IJSH_SB_EEEEEEEvNS4_8identityES13_S1D_vS1E_EENS_8epilogue10collective6detail29Sm90TmaWarpSpecializedAdapterINS1H_15DefaultEpilogueISJ_SK_SK_NS1G_6thread17LinearCombinationISJ_Li1EffLNS1L_9ScaleType4KindE0ELNS_15FloatRoundStyleE2ESJ_EENS1_15EpilogueDefaultEEEEEvvEEEEvNT_6ParamsE)
        .other          _ZN7cutlass13device_kernelINS_4gemm6kernel13GemmUniversalIN4cute5tupleIJiiiiEEENS1_10collective13CollectiveMmaINS1_34MainloopSm90TmaGmmaWarpSpecializedILi23ENS5_IJNS4_1CILi1EEESB_SB_EEENS1_35KernelTmaWarpSpecializedCooperativeEEENS5_IJNSA_ILi256EEENSA_ILi48EEENSA_ILi16EEEEEENS_10bfloat16_tENS5_IJlSB_lEEESJ_SK_NS4_8TiledMMAINS4_8MMA_AtomIJNS4_4SM904GMMA27MMA_64x16x16_F32BF16BF16_SSILNSO_5MajorE0ELSQ_0ELNSO_7ScaleInE1ELSR_1EEEEEENS4_6LayoutINS5_IJNSA_ILi2EEESB_SB_EEENS5_IJSB_NSA_ILi0EEESX_EEEEENS5_IJNS4_10UnderscoreES10_S10_EEEEENS4_13SM90_TMA_LOADENS4_14ComposedLayoutINS4_7SwizzleILi1ELi4ELi3EEENS4_18smem_ptr_flag_bitsILi16EEENSU_INS5_IJNSA_ILi8EEESH_EEENS5_IJSH_SB_EEEEEEEvNS4_8identityES13_S1D_vS1E_EENS_8epilogue10collective6detail29Sm90TmaWarpSpecializedAdapterINS1H_15DefaultEpilogueISJ_SK_SK_NS1G_6thread17LinearCombinationISJ_Li1EffLNS1L_9ScaleType4KindE0ELNS_15FloatRoundStyleE2ESJ_EENS1_15EpilogueDefaultEEEEEvvEEEEvNT_6ParamsE,@"STO_CUDA_ENTRY STV_DEFAULT"
_ZN7cutlass13device_kernelINS_4gemm6kernel13GemmUniversalIN4cute5tupleIJiiiiEEENS1_10collective13CollectiveMmaINS1_34MainloopSm90TmaGmmaWarpSpecializedILi23ENS5_IJNS4_1CILi1EEESB_SB_EEENS1_35KernelTmaWarpSpecializedCooperativeEEENS5_IJNSA_ILi256EEENSA_ILi48EEENSA_ILi16EEEEEENS_10bfloat16_tENS5_IJlSB_lEEESJ_SK_NS4_8TiledMMAINS4_8MMA_AtomIJNS4_4SM904GMMA27MMA_64x16x16_F32BF16BF16_SSILNSO_5MajorE0ELSQ_0ELNSO_7ScaleInE1ELSR_1EEEEEENS4_6LayoutINS5_IJNSA_ILi2EEESB_SB_EEENS5_IJSB_NSA_ILi0EEESX_EEEEENS5_IJNS4_10UnderscoreES10_S10_EEEEENS4_13SM90_TMA_LOADENS4_14ComposedLayoutINS4_7SwizzleILi1ELi4ELi3EEENS4_18smem_ptr_flag_bitsILi16EEENSU_INS5_IJNSA_ILi8EEESH_EEENS5_IJSH_SB_EEEEEEEvNS4_8identityES13_S1D_vS1E_EENS_8epilogue10collective6detail29Sm90TmaWarpSpecializedAdapterINS1H_15DefaultEpilogueISJ_SK_SK_NS1G_6thread17LinearCombinationISJ_Li1EffLNS1L_9ScaleType4KindE0ELNS_15FloatRoundStyleE2ESJ_EENS1_15EpilogueDefaultEEEEEvvEEEEvNT_6ParamsE:
[----:B------:R-:W0:Y:S01]  /*0000*/  LDC R1, c[0x0][0x28] ;  /* 0x00000a00ff017b82 */ /* 0x000e220000000800 */
[----:B------:R-:W1:Y:S01]  /*0010*/  S2R R18, SR_TID.X ;  /* 0x0000000000127919 */ /* 0x000e620000002100 */
[----:B------:R-:W-:Y:S01]  /*0020*/  ELECT P0, URZ, PT ;  /* 0x00000000003f782f */ /* 0x000fe20003800000 */
[----:B------:R-:W-:Y:S01]  /*0030*/  BSSY B0, `(.L_x_0) ;  /* 0x000000f000007945 */ /* 0x000fe20003800000 */
[--C-:B-1----:R-:W-:Y:S02]  /*0040*/  SHF.R.U32.HI R0, RZ, 0x5, R18.reuse ;  /* 0x00000005ff007819 */ /* 0x102fe40000011612 */
[----:B------:R-:W-:-:S03]  /*0050*/  SHF.R.U32.HI R22, RZ, 0x7, R18 ;  /* 0x00000007ff167819 */ /* 0x000fc60000011612 */
[----:B------:R-:W1:Y:S04]  /*0060*/  SHFL.IDX PT, R5, R0, RZ, 0x1f ;  /* 0x00001fff00057589 */ /* 0x000e6800000e0000 */
[----:B------:R2:W3:Y:S01]  /*0070*/  SHFL.IDX PT, R8, R22, RZ, 0x1f ;  /* 0x00001fff16087589 */ /* 0x0004e200000e0000 */
[----:B-1----:R-:W-:-:S13]  /*0080*/  ISETP.NE.OR P0, PT, R5, RZ, !P0 ;  /* 0x000000ff0500720c */ /* 0x002fda0004705670 */
[----:B0-23--:R-:W-:Y:S05]  /*0090*/  @P0 BRA `(.L_x_1) ;  /* 0x0000000000200947 */ /* 0x00dfea0003800000 */
[----:B------:R-:W-:Y:S02]  /*00a0*/  ULDC.64 UR4, c[0x0][0x198] ;  /* 0x0000660000047ab9 */ /* 0x000fe40000000a00 */
[----:B------:R-:W-:Y:S02]  /*00b0*/  UIADD3 UR6, UP0, UR4, 0xf0, URZ ;  /* 0x000000f004067890 */ /* 0x000fe4000ff1e03f */
[----:B------:R-:W-:Y:S02]  /*00c0*/  UIADD3 UR4, UP1, UR4, 0x1f0, URZ ;  /* 0x000001f004047890 */ /* 0x000fe4000ff3e03f */
[----:B------:R-:W-:Y:S02]  /*00d0*/  UIADD3.X UR7, URZ, UR5, URZ, UP0, !UPT ;  /* 0x000000053f077290 */ /* 0x000fe400087fe43f */
[----:B------:R-:W-:-:S07]  /*00e0*/  UIADD3.X UR5, URZ, UR5, URZ, UP1, !UPT ;  /* 0x000000053f057290 */ /* 0x000fce0008ffe43f */
[----:B------:R0:W-:Y:S02]  /*00f0*/  UTMACCTL.PF [UR6] ;  /* 0x00000000060079b9 */ /* 0x0001e40008040000 */
[----:B------:R0:W-:Y:S02]  /*0100*/  UTMACCTL.PF [UR4] ;  /* 0x00000000040079b9 */ /* 0x0001e40008040000 */
[----:B0-----:R-:W-:Y:S01]  /*0110*/  NOP ;  /* 0x0000000000007918 */ /* 0x001fe20000000000 */
.L_x_1:
[----:B------:R-:W-:Y:S05]  /*0120*/  BSYNC B0 ;  /* 0x0000000000007941 */ /* 0x000fea0003800000 */
.L_x_0:
[----:B------:R-:W0:Y:S02]  /*0130*/  SHFL.IDX PT, R2, R0, RZ, 0x1f ;  /* 0x00001fff00027589 */ /* 0x000e2400000e0000 */
[----:B0-----:R-:W-:-:S13]  /*0140*/  ISETP.NE.AND P0, PT, R2, RZ, PT ;  /* 0x000000ff0200720c */ /* 0x001fda0003f05270 */
[----:B------:R-:W-:Y:S05]  /*0150*/  @P0 BRA `(.L_x_2) ;  /* 0x0000000000fc0947 */ /* 0x000fea0003800000 */
[----:B------:R-:W-:Y:S01]  /*0160*/  ELECT P0, URZ, PT ;  /* 0x00000000003f782f */ /* 0x000fe20003800000 */
[----:B------:R-:W-:-:S12]  /*0170*/  BSSY B0, `(.L_x_2) ;  /* 0x000003d000007945 */ /* 0x000fd80003800000 */
[----:B------:R-:W-:Y:S05]  /*0180*/  @!P0 BRA `(.L_x_3) ;  /* 0x0000000000ec8947 */ /* 0x000fea0003800000 */
[----:B------:R-:W0:Y:S01]  /*0190*/  S2UR UR8, SR_CgaCtaId ;  /* 0x00000000000879c3 */ /* 0x000e220000008800 */
[----:B------:R-:W-:Y:S01]  /*01a0*/  UMOV UR4, 0x400 ;  /* 0x0000040000047882 */ /* 0x000fe20000000000 */
[----:B------:R-:W-:Y:S01]  /*01b0*/  UMOV UR5, 0x1 ;  /* 0x0000000100057882 */ /* 0x000fe20000000000 */
[----:B------:R-:W-:Y:S02]  /*01c0*/  UMOV UR6, 0x100 ;  /* 0x0000010000067882 */ /* 0x000fe40000000000 */
[----:B------:R-:W-:-:S04]  /*01d0*/  UIADD3 UR6, -UR6, 0x100000, URZ ;  /* 0x0010000006067890 */ /* 0x000fc8000fffe13f */
[----:B------:R-:W-:Y:S02]  /*01e0*/  USHF.L.U32 UR7, UR6, 0xb, URZ ;  /* 0x0000000b06077899 */ /* 0x000fe4000800063f */
[----:B------:R-:W-:Y:S02]  /*01f0*/  USHF.L.U32 UR6, UR6, 0x1, URZ ;  /* 0x0000000106067899 */ /* 0x000fe4000800063f */
[----:B0-----:R-:W-:Y:S02]  /*0200*/  ULEA UR8, UR8, UR4, 0x18 ;  /* 0x0000000408087291 */ /* 0x001fe4000f8ec03f */
[----:B------:R-:W-:-:S04]  /*0210*/  UIADD3 UR4, -UR5, 0x100000, URZ ;  /* 0x0010000005047890 */ /* 0x000fc8000fffe13f */
[----:B------:R-:W-:Y:S02]  /*0220*/  USHF.L.U32 UR5, UR4, 0xb, URZ ;  /* 0x0000000b04057899 */ /* 0x000fe4000800063f */
[----:B------:R-:W-:Y:S01]  /*0230*/  USHF.L.U32 UR4, UR4, 0x1, URZ ;  /* 0x0000000104047899 */ /* 0x000fe2000800063f */
[----:B------:R-:W0:Y:S11]  /*0240*/  FENCE.VIEW.ASYNC.S ;  /* 0x00000000000073c6 */ /* 0x000e360000000000 */
[----:B0-----:R0:W1:Y:S01]  /*0250*/  SYNCS.EXCH.64 URZ, [UR8], UR4 ;  /* 0x00000004083f75b2 */ /* 0x0010620008000100 */
[----:B------:R0:W2:Y:S01]  /*0260*/  SYNCS.EXCH.64 URZ, [UR8+0xb8], UR6 ;  /* 0x0000b806083f75b2 */ /* 0x0000a20008000100 */
[----:B------:R0:W3:Y:S01]  /*0270*/  SYNCS.EXCH.64 URZ, [UR8+0x8], UR4 ;  /* 0x00000804083f75b2 */ /* 0x0000e20008000100 */
[----:B------:R0:W4:Y:S01]  /*0280*/  SYNCS.EXCH.64 URZ, [UR8+0xc0], UR6 ;  /* 0x0000c006083f75b2 */ /* 0x0001220008000100 */
[----:B------:R0:W0:Y:S01]  /*0290*/  SYNCS.EXCH.64 URZ, [UR8+0x10], UR4 ;  /* 0x00001004083f75b2 */ /* 0x0000220008000100 */
        /* <DEDUP_REMOVED lines=41> */
[----:B-1234-:R-:W-:Y:S01]  /*0530*/  NOP ;  /* 0x0000000000007918 */ /* 0x01efe20000000000 */
.L_x_3:
[----:B0-----:R-:W-:Y:S05]  /*0540*/  BSYNC B0 ;  /* 0x0000000000007941 */ /* 0x001fea0003800000 */
.L_x_2:
[----:B------:R-:W0:Y:S01]  /*0550*/  SHFL.IDX PT, R0, R0, RZ, 0x1f ;  /* 0x00001fff00007589 */ /* 0x000e2200000e0000 */
[----:B------:R-:W-:Y:S01]  /*0560*/  ELECT P0, URZ, PT ;  /* 0x00000000003f782f */ /* 0x000fe20003800000 */
[----:B------:R-:W1:Y:S01]  /*0570*/  LDC R2, c[0x0][0x65c] ;  /* 0x00019700ff027b82 */ /* 0x000e620000000800 */
[----:B------:R-:W-:Y:S01]  /*0580*/  SHF.R.S32.HI R6, RZ, 0x1f, R5 ;  /* 0x0000001fff067819 */ /* 0x000fe20000011405 */
[----:B------:R-:W2:Y:S01]  /*0590*/  S2R R3, SR_CTAID.Y ;  /* 0x0000000000037919 */ /* 0x000ea20000002600 */
[----:B------:R-:W-:Y:S01]  /*05a0*/  UMOV UR4, 0x20 ;  /* 0x0000002000047882 */ /* 0x000fe20000000000 */
[----:B------:R-:W-:Y:S01]  /*05b0*/  ISETP.NE.AND P2, PT, R8, RZ, PT ;  /* 0x000000ff0800720c */ /* 0x000fe20003f45270 */
[----:B------:R-:W-:Y:S01]  /*05c0*/  NOP ;  /* 0x0000000000007918 */ /* 0x000fe20000000000 */
[----:B------:R-:W3:Y:S01]  /*05d0*/  S2R R4, SR_CTAID.X ;  /* 0x0000000000047919 */ /* 0x000ee20000002500 */
[----:B------:R-:W-:Y:S01]  /*05e0*/  LEA.HI R6, R6, R5, RZ, 0x2 ;  /* 0x0000000506067211 */ /* 0x000fe200078f10ff */
[----:B------:R-:W-:Y:S01]  /*05f0*/  NOP ;  /* 0x0000000000007918 */ /* 0x000fe20000000000 */
[----:B0-----:R-:W-:-:S02]  /*0600*/  ISETP.NE.OR P0, PT, R0, RZ, !P0 ;  /* 0x000000ff0000720c */ /* 0x001fc40004705670 */
[----:B-1----:R-:W-:-:S04]  /*0610*/  ISETP.NE.AND P3, PT, R2, 0x1, PT ;  /* 0x000000010200780c */ /* 0x002fc80003f65270 */
[----:B------:R-:W-:Y:S02]  /*0620*/  P2R R0, PR, RZ, 0x8 ;  /* 0x00000008ff007803 */ /* 0x000fe40000000000 */
[----:B------:R-:W-:-:S05]  /*0630*/  LOP3.LUT R0, R6, 0xfffffffc, RZ, 0xc0, !PT ;  /* 0xfffffffc06007812 */ /* 0x000fca00078ec0ff */
[----:B------:R-:W-:Y:S01]  /*0640*/  VOTEU.ALL UP0, P0 ;  /* 0x00000000003f7886 */ /* 0x000fe20000000000 */
[----:B------:R-:W-:Y:S01]  /*0650*/  IMAD.IADD R0, R5, 0x1, -R0 ;  /* 0x0000000105007824 */ /* 0x000fe200078e0a00 */
[----:B------:R-:W3:Y:S01]  /*0660*/  @P3 LDC R17, c[0x0][0x10] ;  /* 0x00000400ff113b82 */ /* 0x000ee20000000800 */
[----:B------:R-:W-:Y:S01]  /*0670*/  VOTEU.ALL UP1, P0 ;  /* 0x00000000003f7886 */ /* 0x000fe20000020000 */
[----:B--2---:R-:W-:Y:S01]  /*0680*/  @P3 IMAD.MOV.U32 R6, RZ, RZ, R3 ;  /* 0x000000ffff063224 */ /* 0x004fe200078e0003 */
[----:B------:R-:W-:Y:S01]  /*0690*/  @!UP0 UMOV UR6, 0x400 ;  /* 0x0000040000068882 */ /* 0x000fe20000000000 */
[----:B------:R-:W-:-:S04]  /*06a0*/  @!UP0 UIADD3 UR4, -UR4, 0x100000, URZ ;  /* 0x0010000004048890 */ /* 0x000fc8000fffe13f */
[----:B------:R-:W-:Y:S02]  /*06b0*/  @!UP0 USHF.L.U32 UR5, UR4, 0xb, URZ ;  /* 0x0000000b04058899 */ /* 0x000fe4000800063f */
[----:B------:R-:W-:Y:S01]  /*06c0*/  @!UP0 USHF.L.U32 UR4, UR4, 0x1, URZ ;  /* 0x0000000104048899 */ /* 0x000fe2000800063f */
[----:B------:R-:W-:Y:S02]  /*06d0*/  @P3 IMAD.MOV.U32 R7, RZ, RZ, RZ ;  /* 0x000000ffff073224 */ /* 0x000fe400078e00ff */
[----:B------:R-:W-:Y:S01]  /*06e0*/  IMAD.MOV.U32 R5, RZ, RZ, RZ ;  /* 0x000000ffff057224 */ /* 0x000fe200078e00ff */
[----:B------:R-:W0:Y:S01]  /*06f0*/  @!UP0 S2UR UR7, SR_CgaCtaId ;  /* 0x00000000000789c3 */ /* 0x000e220000008800 */
[----:B------:R-:W-:-:S07]  /*0700*/  @P3 IMAD.MOV.U32 R11, RZ, RZ, RZ ;  /* 0x000000ffff0b3224 */ /* 0x000fce00078e00ff */
[----:B------:R-:W1:Y:S01]  /*0710*/  @!P3 LDC R9, c[0x0][0xc] ;  /* 0x00000300ff09bb82 */ /* 0x000e620000000800 */
[----:B---3--:R-:W-:-:S04]  /*0720*/  @P3 IMAD.WIDE.U32 R16, R4, R17, R6 ;  /* 0x0000001104103225 */ /* 0x008fc800078e0006 */
[----:B------:R-:W-:Y:S01]  /*0730*/  @P3 IMAD.IADD R17, R17, 0x1, R11 ;  /* 0x0000000111113824 */ /* 0x000fe200078e020b */
[----:B0-----:R-:W-:Y:S01]  /*0740*/  @!UP0 ULEA UR6, UR7, UR6, 0x18 ;  /* 0x0000000607068291 */ /* 0x001fe2000f8ec03f */
[----:B------:R-:W-:Y:S01]  /*0750*/  VOTEU.ALL UP0, P0 ;  /* 0x00000000003f7886 */ /* 0x000fe20000000000 */
[----:B------:R-:W-:-:S04]  /*0760*/  ISETP.NE.AND P0, PT, R0, 0x3, PT ;  /* 0x000000030000780c */ /* 0x000fc80003f05270 */
[----:B------:R-:W-:Y:S01]  /*0770*/  ISETP.EQ.OR P0, PT, R0, RZ, !P0 ;  /* 0x000000ff0000720c */ /* 0x000fe20004702670 */
[----:B-1----:R-:W-:-:S03]  /*0780*/  @!P3 IMAD.WIDE.U32 R6, R9, R3, R4 ;  /* 0x000000030906b225 */ /* 0x002fc600078e0004 */
[C---:B------:R-:W-:Y:S01]  /*0790*/  ISETP.EQ.AND P0, PT, R8.reuse, RZ, P0 ;  /* 0x000000ff0800720c */ /* 0x040fe20000702270 */
[----:B------:R-:W-:Y:S01]  /*07a0*/  VIADD R8, R8, 0xffffffff ;  /* 0xffffffff08087836 */ /* 0x000fe20000000000 */
[----:B------:R-:W0:Y:S02]  /*07b0*/  FENCE.VIEW.ASYNC.S ;  /* 0x00000000000073c6 */ /* 0x000e240000000000 */
[----:B0-----:R0:W1:Y:S01]  /*07c0*/  @!UP0 SYNCS.EXCH.64 URZ, [UR6+0x180], UR4 ;  /* 0x00018004063f85b2 */ /* 0x0010620008000100 */
[----:B------:R-:W-:Y:S01]  /*07d0*/  @!P3 IMAD.MOV.U32 R16, RZ, RZ, R6 ;  /* 0x000000ffff10b224 */ /* 0x000fe200078e0006 */
[----:B------:R-:W-:Y:S01]  /*07e0*/  SEL R19, RZ, 0x1, !P0 ;  /* 0x00000001ff137807 */ /* 0x000fe20004000000 */
[----:B------:R-:W-:Y:S01]  /*07f0*/  @!P3 IMAD.MOV.U32 R17, RZ, RZ, R7 ;  /* 0x000000ffff11b224 */ /* 0x000fe200078e0007 */
[----:B------:R-:W-:-:S04]  /*0800*/  ISETP.GE.U32.AND P1, PT, R8, 0x2, PT ;  /* 0x000000020800780c */ /* 0x000fc80003f26070 */
[----:B------:R-:W-:Y:S01]  /*0810*/  SEL R19, R19, 0x2, P1 ;  /* 0x0000000213137807 */ /* 0x000fe20000800000 */
[----:B------:R0:W1:Y:S01]  /*0820*/  @!UP1 SYNCS.EXCH.64 URZ, [UR6+0x188], UR4 ;  /* 0x00018804063f95b2 */ /* 0x0000620008000100 */
[----:B------:R-:W-:Y:S01]  /*0830*/  NOP ;  /* 0x0000000000007918 */ /* 0x000fe20000000000 */
[----:B-1----:R-:W-:Y:S06]  /*0840*/  BAR.SYNC.DEFER_BLOCKING 0x0 ;  /* 0x0000000000007b1d */ /* 0x002fec0000010000 */
[----:B------:R-:W-:Y:S05]  /*0850*/  @!P2 BRA `(.L_x_4) ;  /* 0x000000500050a947 */ /* 0x000fea0003800000 */
[----:B------:R-:W-:-:S13]  /*0860*/  ISETP.GT.U32.AND P0, PT, R8, 0x1, PT ;  /* 0x000000010800780c */ /* 0x000fda0003f04070 */
[----:B0-----:R-:W-:Y:S05]  /*0870*/  @P0 EXIT ;  /* 0x000000000000094d */ /* 0x001fea0003800000 */
[----:B------:R-:W-:Y:S01]  /*0880*/  ULDC.64 UR4, c[0x0][0x650] ;  /* 0x0001940000047ab9 */ /* 0x000fe20000000a00 */
[----:B------:R-:W-:Y:S01]  /*0890*/  PRMT R0, RZ, 0x7610, R0 ;  /* 0x00007610ff007816 */ /* 0x000fe20000000000 */
[----:B------:R-:W-:Y:S01]  /*08a0*/  IMAD.MOV.U32 R74, RZ, RZ, -0x1 ;  /* 0xffffffffff4a7424 */ /* 0x000fe200078e00ff */
[----:B------:R-:W-:Y:S01]  /*08b0*/  ISETP.GE.U32.AND P0, PT, R16, UR4, PT ;  /* 0x0000000410007c0c */ /* 0x000fe2000bf06070 */
[----:B------:R-:W-:Y:S02]  /*08c0*/  IMAD.MOV.U32 R75, RZ, RZ, -0x1 ;  /* 0xffffffffff4b7424 */ /* 0x000fe400078e00ff */
[----:B------:R-:W-:Y:S01]  /*08d0*/  IMAD.MOV.U32 R23, RZ, RZ, -0x1 ;  /* 0xffffffffff177424 */ /* 0x000fe200078e00ff */
[----:B------:R-:W-:-:S13]  /*08e0*/  ISETP.GE.U32.AND.EX P0, PT, R17, UR5, PT, P0 ;  /* 0x0000000511007c0c */ /* 0x000fda000bf06100 */
[----:B------:R-:W-:Y:S05]  /*08f0*/  @P0 BRA `(.L_x_5) ;  /* 0x0000000400540947 */ /* 0x000fea0003800000 */
[----:B------:R-:W0:Y:S01]  /*0900*/  LDC.64 R14, c[0x0][0x628] ;  /* 0x00018a00ff0e7b82 */ /* 0x000e220000000a00 */
[----:B------:R-:W-:Y:S02]  /*0910*/  IMAD.MOV.U32 R6, RZ, RZ, R16 ;  /* 0x000000ffff067224 */ /* 0x000fe400078e0010 */
[----:B------:R-:W-:-:S05]  /*0920*/  IMAD.MOV.U32 R7, RZ, RZ, R17 ;  /* 0x000000ffff077224 */ /* 0x000fca00078e0011 */
[----:B------:R-:W1:Y:S08]  /*0930*/  LDC R0, c[0x0][0x630] ;  /* 0x00018c00ff007b82 */ /* 0x000e700000000800 */
[----:B------:R-:W2:Y:S01]  /*0940*/  LDC.64 R20, c[0x0][0x620] ;  /* 0x00018800ff147b82 */ /* 0x000ea20000000a00 */
[----:B0-----:R-:W-:-:S04]  /*0950*/  ISETP.NE.U32.AND P0, PT, R14, RZ, PT ;  /* 0x000000ff0e00720c */ /* 0x001fc80003f05070 */
[----:B------:R-:W-:-:S13]  /*0960*/  ISETP.NE.AND.EX P0, PT, R15, RZ, PT, P0 ;  /* 0x000000ff0f00720c */ /* 0x000fda0003f05300 */
[----:B-12---:R-:W-:Y:S05]  /*0970*/  @!P0 BRA `(.L_x_6) ;  /* 0x0000000000288947 */ /* 0x006fea0003800000 */
[----:B------:R-:W0:Y:S02]  /*0980*/  LDC R11, c[0x0][0x634] ;  /* 0x00018d00ff0b7b82 */ /* 0x000e240000000800 */
[----:B0-----:R-:W-:-:S05]  /*0990*/  IADD3 R11, P0, R16, R11, RZ ;  /* 0x0000000b100b7210 */ /* 0x001fca0007f1e0ff */
[----:B------:R-:W-:-:S04]  /*09a0*/  IMAD.X R13, RZ, RZ, R17, P0 ;  /* 0x000000ffff0d7224 */ /* 0x000fc800000e0611 */
[----:B------:R-:W-:-:S04]  /*09b0*/  IMAD.WIDE.U32 R6, R13, R14, RZ ;  /* 0x0000000e0d067225 */ /* 0x000fc800078e00ff */
[----:B------:R-:W-:-:S04]  /*09c0*/  IMAD.WIDE.U32 R8, P0, R11, R15, R6 ;  /* 0x0000000f0b087225 */ /* 0x000fc80007800006 */
[----:B------:R-:W-:-:S04]  /*09d0*/  IMAD.WIDE.U32 R6, R11, R14, RZ ;  /* 0x0000000e0b067225 */ /* 0x000fc800078e00ff */
[----:B------:R-:W-:Y:S01]  /*09e0*/  IMAD.X R11, RZ, RZ, RZ, P0 ;  /* 0x000000ffff0b7224 */ /* 0x000fe200000e06ff */
[----:B------:R-:W-:Y:S01]  /*09f0*/  IADD3 RZ, P0, R7, R8, RZ ;  /* 0x0000000807ff7210 */ /* 0x000fe20007f1e0ff */
[----:B------:R-:W-:-:S04]  /*0a00*/  IMAD.MOV.U32 R10, RZ, RZ, R9 ;  /* 0x000000ffff0a7224 */ /* 0x000fc800078e0009 */
[----:B------:R-:W-:-:S08]  /*0a10*/  IMAD.WIDE.U32.X R6, R13, R15, R10, P0 ;  /* 0x0000000f0d067225 */ /* 0x000fd000000e040a */
.L_x_6:
[-CC-:B------:R-:W-:Y:S01]  /*0a20*/  SHF.R.U64 R23, R6, R0.reuse, R7.reuse ;  /* 0x0000000006177219 */ /* 0x180fe20000001207 */
[----:B------:R-:W0:Y:S01]  /*0a30*/  LDC R10, c[0x0][0x618] ;  /* 0x00018600ff0a7b82 */ /* 0x000e220000000800 */
[----:B------:R-:W-:Y:S01]  /*0a40*/  SHF.R.U32.HI R5, RZ, R0, R7 ;  /* 0x00000000ff057219 */ /* 0x000fe20000011607 */
[----:B------:R-:W-:Y:S01]  /*0a50*/  ULDC UR4, c[0x0][0x150] ;  /* 0x0000540000047ab9 */ /* 0x000fe20000000800 */
[----:B------:R-:W-:Y:S02]  /*0a60*/  IADD3 R9, P0, RZ, -R23, RZ ;  /* 0x80000017ff097210 */ /* 0x000fe40007f1e0ff */
[----:B------:R-:W-:-:S03]  /*0a70*/  I2FP.F32.U32 R0, R4 ;  /* 0x0000000400007245 */ /* 0x000fc60000201000 */
[----:B------:R-:W1:Y:S01]  /*0a80*/  LDC.64 R28, c[0x0][0x640] ;  /* 0x00019000ff1c7b82 */ /* 0x000e620000000a00 */
[----:B------:R-:W-:Y:S02]  /*0a90*/  IMAD.X R11, RZ, RZ, ~R5, P0 ;  /* 0x000000ffff0b7224 */ /* 0x000fe400000e0e05 */
[----:B------:R-:W-:Y:S01]  /*0aa0*/  FMUL R0, R0, UR4 ;  /* 0x0000000400007c20 */ /* 0x000fe20008400000 */
[----:B------:R-:W-:Y:S01]  /*0ab0*/  IMAD.WIDE.U32 R6, R9, R20, R16 ;  /* 0x0000001409067225 */ /* 0x000fe200078e0010 */
[----:B------:R-:W-:-:S03]  /*0ac0*/  ULDC UR4, c[0x0][0x154] ;  /* 0x0000550000047ab9 */ /* 0x000fc60000000800 */
[----:B------:R-:W-:Y:S01]  /*0ad0*/  IMAD R8, R11, R20, RZ ;  /* 0x000000140b087224 */ /* 0x000fe200078e02ff */
[----:B------:R-:W2:Y:S01]  /*0ae0*/  LDC R5, c[0x0][0x144] ;  /* 0x00005100ff057b82 */ /* 0x000ea20000000800 */
[----:B------:R-:W3:Y:S02]  /*0af0*/  F2I.U32.TRUNC.NTZ R0, R0 ;  /* 0x0000000000007305 */ /* 0x000ee4000020f000 */
[----:B------:R-:W-:-:S04]  /*0b00*/  IMAD R9, R9, R21, R8 ;  /* 0x0000001509097224 */ /* 0x000fc800078e0208 */
[----:B------:R-:W-:Y:S01]  /*0b10*/  IMAD.IADD R7, R7, 0x1, R9 ;  /* 0x0000000107077824 */ /* 0x000fe200078e0209 */
[----:B------:R-:W4:Y:S01]  /*0b20*/  LDC R12, c[0x0][0x608] ;  /* 0x00018200ff0c7b82 */ /* 0x000f220000000800 */
[----:B------:R-:W-:-:S03]  /*0b30*/  IMAD.MOV.U32 R9, RZ, RZ, -0x1 ;  /* 0xffffffffff097424 */ /* 0x000fc600078e00ff */
[-CC-:B0-----:R-:W-:Y:S02]  /*0b40*/  SHF.R.U64 R20, R6, R10.reuse, R7.reuse ;  /* 0x0000000a06147219 */ /* 0x181fe40000001207 */
[----:B------:R-:W-:Y:S02]  /*0b50*/  I2FP.F32.U32 R6, R3 ;  /* 0x0000000300067245 */ /* 0x000fe40000201000 */
[----:B------:R-:W0:Y:S01]  /*0b60*/  LDC R26, c[0x0][0x658] ;  /* 0x00019600ff1a7b82 */ /* 0x000e220000000800 */
[----:B-1----:R-:W-:Y:S01]  /*0b70*/  ISETP.NE.U32.AND P0, PT, R28, RZ, PT ;  /* 0x000000ff1c00720c */ /* 0x002fe20003f05070 */
[----:B---3--:R-:W-:Y:S01]  /*0b80*/  IMAD.MOV R8, RZ, RZ, -R0 ;  /* 0x000000ffff087224 */ /* 0x008fe200078e0a00 */
[----:B------:R-:W-:Y:S01]  /*0b90*/  SHF.R.U32.HI R7, RZ, R10, R7 ;  /* 0x0000000aff077219 */ /* 0x000fe20000011607 */
[----:B------:R-:W-:Y:S01]  /*0ba0*/  FMUL R6, R6, UR4 ;  /* 0x0000000406067c20 */ /* 0x000fe20008400000 */
[----:B------:R-:W-:-:S03]  /*0bb0*/  ISETP.NE.AND.EX P0, PT, R29, RZ, PT, P0 ;  /* 0x000000ff1d00720c */ /* 0x000fc60003f05300 */
[----:B------:R-:W1:Y:S01]  /*0bc0*/  LDC R14, c[0x0][0x148] ;  /* 0x00005200ff0e7b82 */ /* 0x000e620000000800 */
[----:B--2---:R-:W-:-:S07]  /*0bd0*/  IMAD R0, R5, R8, R4 ;  /* 0x0000000805007224 */ /* 0x004fce00078e0204 */
[----:B------:R-:W2:Y:S01]  /*0be0*/  LDC R24, c[0x0][0x600] ;  /* 0x00018000ff187b82 */ /* 0x000ea20000000800 */
[-CC-:B----4-:R-:W-:Y:S02]  /*0bf0*/  SHF.R.U64 R30, R20, R12.reuse, R7.reuse ;  /* 0x0000000c141e7219 */ /* 0x190fe40000001207 */
[----:B------:R-:W-:Y:S01]  /*0c00*/  SHF.R.U32.HI R5, RZ, R12, R7 ;  /* 0x0000000cff057219 */ /* 0x000fe20000011607 */
[----:B------:R-:W-:Y:S01]  /*0c10*/  IMAD.MOV.U32 R7, RZ, RZ, 0x1 ;  /* 0x00000001ff077424 */ /* 0x000fe200078e00ff */
[----:B------:R3:W4:Y:S03]  /*0c20*/  F2I.U32.TRUNC.NTZ R12, R6 ;  /* 0x00000006000c7305 */ /* 0x000726000020f000 */
[----:B------:R-:W1:Y:S01]  /*0c30*/  LDC R15, c[0x0][0x648] ;  /* 0x00019200ff0f7b82 */ /* 0x000e620000000800 */
[-C--:B0-----:R-:W-:Y:S02]  /*0c40*/  SHF.L.U32 R4, R9, R26.reuse, RZ ;  /* 0x0000001a09047219 */ /* 0x081fe400000006ff */
[----:B------:R-:W-:-:S02]  /*0c50*/  SHF.R.U64 R32, R30, R26, R5 ;  /* 0x0000001a1e207219 */ /* 0x000fc40000001205 */
[----:B------:R-:W-:Y:S02]  /*0c60*/  LOP3.LUT R11, RZ, R4, RZ, 0x33, !PT ;  /* 0x00000004ff0b7212 */ /* 0x000fe400078e33ff */
[-C--:B------:R-:W-:Y:S01]  /*0c70*/  SHF.R.U32.HI R5, RZ, R26.reuse, R5 ;  /* 0x0000001aff057219 */ /* 0x080fe20000011605 */
[----:B------:R-:W0:Y:S01]  /*0c80*/  LDC R21, c[0x0][0x638] ;  /* 0x00018e00ff157b82 */ /* 0x000e220000000800 */
[----:B------:R-:W-:Y:S01]  /*0c90*/  SHF.L.U32 R10, R7, R26, RZ ;  /* 0x0000001a070a7219 */ /* 0x000fe200000006ff */
[----:B------:R-:W-:-:S06]  /*0ca0*/  IMAD.MOV.U32 R4, RZ, RZ, R32 ;  /* 0x000000ffff047224 */ /* 0x000fcc00078e0020 */
[----:B------:R-:W0:Y:S01]  /*0cb0*/  LDC R74, c[0x0][0x610] ;  /* 0x00018400ff4a7b82 */ /* 0x000e220000000800 */
[----:B---34-:R-:W-:Y:S05]  /*0cc0*/  @!P0 BRA `(.L_x_7) ;  /* 0x0000000000288947 */ /* 0x018fea0003800000 */
[----:B------:R-:W3:Y:S02]  /*0cd0*/  LDC R9, c[0x0][0x64c] ;  /* 0x00019300ff097b82 */ /* 0x000ee40000000800 */
[----:B---3--:R-:W-:-:S05]  /*0ce0*/  IADD3 R9, P0, R32, R9, RZ ;  /* 0x0000000920097210 */ /* 0x008fca0007f1e0ff */
        /* <DEDUP_REMOVED lines=8> */
.L_x_7:
[----:B-1----:R-:W-:Y:S01]  /*0d70*/  SHF.R.U64 R4, R4, R15, R5 ;  /* 0x0000000f04047219 */ /* 0x002fe20000001205 */
[----:B--2---:R-:W-:Y:S01]  /*0d80*/  VIADD R5, R24, 0xffffffff ;  /* 0xffffffff18057836 */ /* 0x004fe20000000000 */
[----:B------:R-:W-:Y:S01]  /*0d90*/  LOP3.LUT R11, R30, R11, RZ, 0xc0, !PT ;  /* 0x0000000b1e0b7212 */ /* 0x000fe200078ec0ff */
[----:B------:R-:W-:Y:S02]  /*0da0*/  IMAD.MOV R12, RZ, RZ, -R12 ;  /* 0x000000ffff0c7224 */ /* 0x000fe400078e0a0c */
[----:B------:R-:W-:Y:S01]  /*0db0*/  IMAD.MOV R6, RZ, RZ, -R4 ;  /* 0x000000ffff067224 */ /* 0x000fe200078e0a04 */
[----:B------:R-:W-:Y:S01]  /*0dc0*/  LOP3.LUT R5, R20, R5, RZ, 0xc0, !PT ;  /* 0x0000000514057212 */ /* 0x000fe200078ec0ff */
[----:B------:R-:W-:Y:S02]  /*0dd0*/  @P3 IMAD R0, R14, R12, R3 ;  /* 0x0000000c0e003224 */ /* 0x000fe400078e0203 */
[----:B------:R-:W-:Y:S02]  /*0de0*/  IMAD R11, R10, R4, R11 ;  /* 0x000000040a0b7224 */ /* 0x000fe400078e020b */
[----:B0-----:R-:W-:-:S02]  /*0df0*/  IMAD R3, R6, R21, R32 ;  /* 0x0000001506037224 */ /* 0x001fc400078e0220 */
[----:B------:R-:W-:Y:S02]  /*0e00*/  IMAD R74, R11, R74, R0 ;  /* 0x0000004a0b4a7224 */ /* 0x000fe400078e0200 */
[----:B------:R-:W-:Y:S02]  /*0e10*/  IMAD R3, R3, R24, R5 ;  /* 0x0000001803037224 */ /* 0x000fe400078e0205 */
[----:B------:R-:W-:-:S03]  /*0e20*/  IMAD.MOV.U32 R0, RZ, RZ, 0x1 ;  /* 0x00000001ff007424 */ /* 0x000fc600078e00ff */
[----:B------:R-:W-:Y:S02]  /*0e30*/  SEL R75, R3, R74, !P3 ;  /* 0x0000004a034b7207 */ /* 0x000fe40005800000 */
[----:B------:R-:W-:-:S07]  /*0e40*/  SEL R74, R74, R3, !P3 ;  /* 0x000000034a4a7207 */ /* 0x000fce0005800000 */
.L_x_5:
[----:B------:R-:W-:-:S08]  /*0e50*/  NOP ;  /* 0x0000000000007918 */ /* 0x000fd00000000000 */
[----:B------:R-:W0:Y:S02]  /*0e60*/  USETMAXREG.TRY_ALLOC.CTAPOOL UP0, 0xe8 ;  /* 0x000000e8000079c8 */ /* 0x000e240008000600 */
[----:B0-----:R-:W-:-:S13]  /*0e70*/  PLOP3.LUT P0, PT, PT, PT, UP0, 0x80, 0x0 ;  /* 0x000000000000781c */ /* 0x001fda0003f0f008 */
[----:B------:R-:W-:Y:S05]  /*0e80*/  @!P0 BRA `(.L_x_5) ;  /* 0xfffffffc00f08947 */ /* 0x000fea000383ffff */
[----:B------:R-:W-:Y:S01]  /*0e90*/  ULDC.64 UR4, c[0x0][0x598] ;  /* 0x0001660000047ab9 */ /* 0x000fe20000000a00 */
[----:B------:R-:W-:Y:S01]  /*0ea0*/  ULDC.64 UR36, c[0x0][0x208] ;  /* 0x0000820000247ab9 */ /* 0x000fe20000000a00 */
[----:B------:R-:W-:-:S04]  /*0eb0*/  ISETP.NE.U32.AND P0, PT, RZ, UR4, PT ;  /* 0x00000004ff007c0c */ /* 0x000fc8000bf05070 */
[----:B------:R-:W-:-:S13]  /*0ec0*/  ISETP.NE.AND.EX P0, PT, RZ, UR5, PT, P0 ;  /* 0x00000005ff007c0c */ /* 0x000fda000bf05300 */
[----:B------:R-:W-:Y:S05]  /*0ed0*/  @!P0 BRA `(.L_x_8) ;  /* 0x00000000001c8947 */ /* 0x000fea0003800000 */
[----:B------:R-:W0:Y:S02]  /*0ee0*/  LDC.64 R4, c[0x0][0x598] ;  /* 0x00016600ff047b82 */ /* 0x000e240000000a00 */
[----:B0-----:R-:W2:Y:S02]  /*0ef0*/  LDG.E.64 R4, desc[UR36][R4.64] ;  /* 0x0000002404047981 */ /* 0x001ea4000c1e1b00 */
[----:B--2---:R-:W-:-:S04]  /*0f00*/  ISETP.NE.U32.AND P0, PT, R4, RZ, PT ;  /* 0x000000ff0400720c */ /* 0x004fc80003f05070 */
[----:B------:R-:W-:-:S13]  /*0f10*/  ISETP.NE.AND.EX P0, PT, R5, RZ, PT, P0 ;  /* 0x000000ff0500720c */ /* 0x000fda0003f05300 */
[----:B------:R-:W-:Y:S05]  /*0f20*/  @!P0 BRA `(.L_x_8) ;  /* 0x0000000000088947 */ /* 0x000fea0003800000 */
[----:B------:R0:W5:Y:S01]  /*0f30*/  LD.E R72, desc[UR36][R4.64] ;  /* 0x0000002404487980 */ /* 0x000162000c101900 */
[----:B------:R-:W-:Y:S05]  /*0f40*/  BRA `(.L_x_9) ;  /* 0x0000000000247947 */ /* 0x000fea0003800000 */
.L_x_8:
[----:B------:R-:W-:Y:S02]  /*0f50*/  ULDC.64 UR4, c[0x0][0x588] ;  /* 0x0001620000047ab9 */ /* 0x000fe40000000a00 */
[----:B------:R-:W-:-:S04]  /*0f60*/  ISETP.NE.U32.AND P0, PT, RZ, UR4, PT ;  /* 0x00000004ff007c0c */ /* 0x000fc8000bf05070 */
[----:B------:R-:W-:-:S13]  /*0f70*/  ISETP.NE.AND.EX P0, PT, RZ, UR5, PT, P0 ;  /* 0x00000005ff007c0c */ /* 0x000fda000bf05300 */
[----:B------:R-:W-:Y:S05]  /*0f80*/  @!P0 BRA `(.L_x_10) ;  /* 0x00000000000c8947 */ /* 0x000fea0003800000 */
[----:B------:R-:W0:Y:S02]  /*0f90*/  LDC.64 R72, c[0x0][0x588] ;  /* 0x00016200ff487b82 */ /* 0x000e240000000a00 */
[----:B0-----:R1:W5:Y:S01]  /*0fa0*/  LDG.E R72, desc[UR36][R72.64] ;  /* 0x0000002448487981 */ /* 0x001362000c1e1900 */
[----:B------:R-:W-:Y:S05]  /*0fb0*/  BRA `(.L_x_9) ;  /* 0x0000000000087947 */ /* 0x000fea0003800000 */
.L_x_10:
[----:B------:R-:W-:Y:S02]  /*0fc0*/  ULDC UR4, c[0x0][0x580] ;  /* 0x0001600000047ab9 */ /* 0x000fe40000000800 */
[----:B------:R-:W-:-:S07]  /*0fd0*/  IMAD.U32 R72, RZ, RZ, UR4 ;  /* 0x00000004ff487e24 */ /* 0x000fce000f8e00ff */
.L_x_9:
[----:B------:R-:W-:Y:S02]  /*0fe0*/  ULDC.64 UR4, c[0x0][0x5a0] ;  /* 0x0001680000047ab9 */ /* 0x000fe40000000a00 */
[----:B------:R-:W-:-:S04]  /*0ff0*/  ISETP.NE.U32.AND P0, PT, RZ, UR4, PT ;  /* 0x00000004ff007c0c */ /* 0x000fc8000bf05070 */
[----:B------:R-:W-:-:S13]  /*1000*/  ISETP.NE.AND.EX P0, PT, RZ, UR5, PT, P0 ;  /* 0x00000005ff007c0c */ /* 0x000fda000bf05300 */
[----:B------:R-:W-:Y:S05]  /*1010*/  @!P0 BRA `(.L_x_11) ;  /* 0x00000000001c8947 */ /* 0x000fea0003800000 */
[----:B0-----:R-:W0:Y:S02]  /*1020*/  LDC.64 R4, c[0x0][0x5a0] ;  /* 0x00016800ff047b82 */ /* 0x001e240000000a00 */
[----:B0-----:R-:W2:Y:S02]  /*1030*/  LDG.E.64 R4, desc[UR36][R4.64] ;  /* 0x0000002404047981 */ /* 0x001ea4000c1e1b00 */
[----:B--2---:R-:W-:-:S04]  /*1040*/  ISETP.NE.U32.AND P0, PT, R4, RZ, PT ;  /* 0x000000ff0400720c */ /* 0x004fc80003f05070 */
[----:B------:R-:W-:-:S13]  /*1050*/  ISETP.NE.AND.EX P0, PT, R5, RZ, PT, P0 ;  /* 0x000000ff0500720c */ /* 0x000fda0003f05300 */
[----:B------:R-:W-:Y:S05]  /*1060*/  @!P0 BRA `(.L_x_11) ;  /* 0x0000000000088947 */ /* 0x000fea0003800000 */
[----:B-1----:R0:W5:Y:S01]  /*1070*/  LD.E R73, desc[UR36][R4.64] ;  /* 0x0000002404497980 */ /* 0x002162000c101900 */
[----:B------:R-:W-:Y:S05]  /*1080*/  BRA `(.L_x_12) ;  /* 0x0000000000247947 */ /* 0x000fea0003800000 */
.L_x_11:
[----:B------:R-:W-:Y:S02]  /*1090*/  ULDC.64 UR4, c[0x0][0x590] ;  /* 0x0001640000047ab9 */ /* 0x000fe40000000a00 */
[----:B------:R-:W-:-:S04]  /*10a0*/  ISETP.NE.U32.AND P0, PT, RZ, UR4, PT ;  /* 0x00000004ff007c0c */ /* 0x000fc8000bf05070 */
[----:B------:R-:W-:-:S13]  /*10b0*/  ISETP.NE.AND.EX P0, PT, RZ, UR5, PT, P0 ;  /* 0x00000005ff007c0c */ /* 0x000fda000bf05300 */
[----:B------:R-:W-:Y:S05]  /*10c0*/  @!P0 BRA `(.L_x_13) ;  /* 0x00000000000c8947 */ /* 0x000fea0003800000 */
[----:B0-----:R-:W1:Y:S02]  /*10d0*/  LDC.64 R4, c[0x0][0x590] ;  /* 0x00016400ff047b82 */ /* 0x001e640000000a00 */
[----:B-1----:R1:W5:Y:S01]  /*10e0*/  LDG.E R73, desc[UR36][R4.64] ;  /* 0x0000002404497981 */ /* 0x002362000c1e1900 */
[----:B------:R-:W-:Y:S05]  /*10f0*/  BRA `(.L_x_12) ;  /* 0x0000000000087947 */ /* 0x000fea0003800000 */
.L_x_13:
[----:B------:R-:W-:Y:S02]  /*1100*/  ULDC UR4, c[0x0][0x584] ;  /* 0x0001610000047ab9 */ /* 0x000fe40000000800 */
[----:B-1----:R-:W-:-:S07]  /*1110*/  IMAD.U32 R73, RZ, RZ, UR4 ;  /* 0x00000004ff497e24 */ /* 0x002fce000f8e00ff */
.L_x_12:
[----:B------:R-:W-:-:S13]  /*1120*/  LOP3.LUT P0, RZ, R0, 0xff, RZ, 0xc0, !PT ;  /* 0x000000ff00ff7812 */ /* 0x000fda000780c0ff */
[----:B------:R-:W-:Y:S05]  /*1130*/  @!P0 EXIT ;  /* 0x000000000000894d */ /* 0x000fea0003800000 */
[----:B------:R-:W-:Y:S01]  /*1140*/  ULDC UR4, c[0x0][0x28c] ;  /* 0x0000a30000047ab9 */ /* 0x000fe20000000800 */
[----:B------:R-:W-:Y:S01]  /*1150*/  LOP3.LUT R88, R19, 0x1, RZ, 0xfc, !PT ;  /* 0x0000000113587812 */ /* 0x000fe200078efcff */
[----:B------:R-:W-:Y:S01]  /*1160*/  UIADD3 UR4, UR4, 0xf, URZ ;  /* 0x0000000f04047890 */ /* 0x000fe2000fffe03f */
[----:B------:R-:W-:Y:S01]  /*1170*/  UMOV UR38, URZ ;  /* 0x0000003f00267c82 */ /* 0x000fe20008000000 */
[----:B------:R-:W-:Y:S02]  /*1180*/  UMOV UR39, URZ ;  /* 0x0000003f00277c82 */ /* 0x000fe40008000000 */
[----:B------:R-:W-:-:S04]  /*1190*/  USHF.R.S32.HI UR5, URZ, 0x1f, UR4 ;  /* 0x0000001f3f057899 */ /* 0x000fc80008011404 */
[----:B------:R-:W-:-:S04]  /*11a0*/  ULEA.HI UR5, UR5, UR4, URZ, 0x4 ;  /* 0x0000000405057291 */ /* 0x000fc8000f8f203f */
[----:B------:R-:W-:-:S12]  /*11b0*/  USHF.R.S32.HI UR40, URZ, 0x4, UR5 ;  /* 0x000000043f287899 */ /* 0x000fd80008011405 */
.L_x_125:
[----:B------:R-:W-:Y:S01]  /*11c0*/  LOP3.LUT R0, R18, 0x80, RZ, 0xc0, !PT ;  /* 0x0000008012007812 */ /* 0x000fe200078ec0ff */
[----:B------:R-:W2:Y:S01]  /*11d0*/  S2UR UR6, SR_CgaCtaId ;  /* 0x00000000000679c3 */ /* 0x000ea20000008800 */
[----:B------:R-:W-:Y:S02]  /*11e0*/  UMOV UR41, 0x400 ;  /* 0x0000040000297882 */ /* 0x000fe40000000000 */
[----:B------:R-:W-:-:S06]  /*11f0*/  SHF.R.U32.HI R0, RZ, 0x7, R0 ;  /* 0x00000007ff007819 */ /* 0x000fcc0000011600 */
[----:B---3--:R-:W3:Y:S01]  /*1200*/  SHFL.IDX PT, R0, R0, RZ, 0x1f ;  /* 0x00001fff00007589 */ /* 0x008ee200000e0000 */
[----:B--2---:R-:W-:Y:S01]  /*1210*/  ULEA UR41, UR6, UR41, 0x18 ;  /* 0x0000002906297291 */ /* 0x004fe2000f8ec03f */
[----:B---3--:R-:W-:-:S13]  /*1220*/  R2UR UR4, R0 ;  /* 0x00000000000472ca */ /* 0x008fda00000e0000 */
[----:B------:R-:W-:-:S04]  /*1230*/  ULEA.HI UR5, UR4, UR4, URZ, 0x1 ;  /* 0x0000000404057291 */ /* 0x000fc8000f8f083f */
[----:B------:R-:W-:-:S04]  /*1240*/  ULOP3.LUT UR5, UR5, 0x1ffffe, URZ, 0xc0, !UPT ;  /* 0x001ffffe05057892 */ /* 0x000fc8000f8ec03f */
[----:B------:R-:W-:-:S03]  /*1250*/  UIADD3 UR5, UR4, -UR5, URZ ;  /* 0x8000000504057290 */ /* 0x000fc6000fffe03f */
[----:B------:R-:W-:Y:S01]  /*1260*/  ULDC UR4, c[0x0][0x28c] ;  /* 0x0000a30000047ab9 */ /* 0x000fe20000000800 */
[----:B------:R-:W-:Y:S01]  /*1270*/  ULEA UR5, UR5, UR41, 0xb ;  /* 0x0000002905057291 */ /* 0x000fe2000f8e583f */
[----:B------:R-:W-:-:S03]  /*1280*/  ISETP.LT.AND P0, PT, RZ, UR4, PT ;  /* 0x00000004ff007c0c */ /* 0x000fc6000bf01270 */
[----:B------:R-:W-:-:S04]  /*1290*/  UIADD3 UR5, UR5, 0x280, URZ ;  /* 0x0000028005057890 */ /* 0x000fc8000fffe03f */
[----:B------:R-:W-:-:S04]  /*12a0*/  USHF.R.U32.HI UR5, URZ, 0x4, UR5 ;  /* 0x000000043f057899 */ /* 0x000fc80008011605 */
[----:B------:R-:W-:-:S04]  /*12b0*/  ULOP3.LUT UR5, UR5, 0x3fff, URZ, 0xc0, !UPT ;  /* 0x00003fff05057892 */ /* 0x000fc8000f8ec03f */
[----:B------:R-:W-:Y:S01]  /*12c0*/  ULOP3.LUT UR42, UR5, 0x10000, URZ, 0xfc, !UPT ;  /* 0x00010000052a7892 */ /* 0x000fe2000f8efc3f */
[----:B01--45:R-:W-:Y:S11]  /*12d0*/  @P0 BRA `(.L_x_14) ;  /* 0x0000000000400947 */ /* 0x033ff60003800000 */
[----:B------:R-:W-:Y:S01]  /*12e0*/  MOV R0, 0x0 ;  /* 0x0000000000007802 */ /* 0x000fe20000000f00 */
[----:B------:R-:W-:Y:S01]  /*12f0*/  ULDC.64 UR4, c[0x4][0x68] ;  /* 0x01001a0000047ab9 */ /* 0x000fe20000000a00 */
[----:B------:R-:W-:Y:S01]  /*1300*/  ULDC.64 UR6, c[0x4][0x8] ;  /* 0x0100020000067ab9 */ /* 0x000fe20000000a00 */
[----:B01----:R-:W-:Y:S01]  /*1310*/  IMAD.U32 R4, RZ, RZ, UR4 ;  /* 0x00000004ff047e24 */ /* 0x003fe2000f8e00ff */
[----:B------:R0:W1:Y:S01]  /*1320*/  LDC.64 R14, c[0x4][R0] ;  /* 0x01000000000e7b82 */ /* 0x0000620000000a00 */
[----:B------:R-:W-:Y:S01]  /*1330*/  IMAD.U32 R5, RZ, RZ, UR5 ;  /* 0x00000005ff057e24 */ /* 0x000fe2000f8e00ff */
[----:B------:R-:W-:Y:S01]  /*1340*/  ULDC.64 UR4, c[0x4][0x70] ;  /* 0x01001c0000047ab9 */ /* 0x000fe20000000a00 */
[----:B------:R-:W-:Y:S02]  /*1350*/  IMAD.U32 R10, RZ, RZ, UR6 ;  /* 0x00000006ff0a7e24 */ /* 0x000fe4000f8e00ff */
[----:B------:R-:W-:Y:S02]  /*1360*/  IMAD.U32 R6, RZ, RZ, UR4 ;  /* 0x00000004ff067e24 */ /* 0x000fe4000f8e00ff */
[----:B------:R-:W-:-:S02]  /*1370*/  IMAD.U32 R7, RZ, RZ, UR5 ;  /* 0x00000005ff077e24 */ /* 0x000fc4000f8e00ff */
[----:B------:R-:W-:Y:S02]  /*1380*/  IMAD.U32 R11, RZ, RZ, UR7 ;  /* 0x00000007ff0b7e24 */ /* 0x000fe4000f8e00ff */
[----:B------:R-:W-:Y:S02]  /*1390*/  IMAD.MOV.U32 R8, RZ, RZ, 0x1e1 ;  /* 0x000001e1ff087424 */ /* 0x000fe400078e00ff */
[----:B------:R-:W-:Y:S02]  /*13a0*/  IMAD.MOV.U32 R12, RZ, RZ, 0x1 ;  /* 0x00000001ff0c7424 */ /* 0x000fe400078e00ff */
[----:B0-----:R-:W-:-:S07]  /*13b0*/  IMAD.MOV.U32 R13, RZ, RZ, RZ ;  /* 0x000000ffff0d7224 */ /* 0x001fce00078e00ff */
[----:B------:R-:W-:-:S07]  /*13c0*/  LEPC R20, `(.L_x_14) ;  /* 0x000000001014794e */ /* 0x000fce0000000000 */
[----:B-1---5:R-:W-:Y:S05]  /*13d0*/  CALL.ABS.NOINC R14 ;  /* 0x000000000e007343 */ /* 0x022fea0003c00000 */
.L_x_14:
[----:B------:R-:W-:-:S13]  /*13e0*/  ISETP.NE.AND P0, PT, R88, 0x3, PT ;  /* 0x000000035800780c */ /* 0x000fda0003f05270 */
[----:B------:R-:W-:Y:S05]  /*13f0*/  @!P0 BRA `(.L_x_15) ;  /* 0x0000000000048947 */ /* 0x000fea0003800000 */
[----:B------:R-:W-:Y:S01]  /*1400*/  BPT.TRAP 0x1 ;  /* 0x000000040000795c */ /* 0x000fe20000300000 */
.L_x_15:
[----:B------:R-:W-:Y:S02]  /*1410*/  IMAD.U32 R3, RZ, RZ, UR39 ;  /* 0x00000027ff037e24 */ /* 0x000fe4000f8e00ff */
[----:B------:R-:W-:-:S03]  /*1420*/  IMAD.U32 R0, RZ, RZ, UR38 ;  /* 0x00000026ff007e24 */ /* 0x000fc6000f8e00ff */
[----:B------:R-:W-:Y:S02]  /*1430*/  LEA R3, R3, UR41, 0x3 ;  /* 0x0000002903037c11 */ /* 0x000fe4000f8e18ff */
[----:B------:R-:W-:-:S04]  /*1440*/  SHF.L.U32 R0, R0, 0x1f, RZ ;  /* 0x0000001f00007819 */ /* 0x000fc800000006ff */
[----:B------:R2:W3:Y:S01]  /*1450*/  SYNCS.PHASECHK.TRANS64.TRYWAIT P1, [R3+URZ], R0 ;  /* 0x00000000030075a7 */ /* 0x0004e2000802017f */
[----:B------:R-:W-:Y:S05]  /*1460*/  @!P0 BRA `(.L_x_16) ;  /* 0x0000000000048947 */ /* 0x000fea0003800000 */
[----:B------:R-:W-:Y:S01]  /*1470*/  BPT.TRAP 0x1 ;  /* 0x000000040000795c */ /* 0x000fe20000300000 */
.L_x_16:
[----:B---3--:R-:W-:Y:S05]  /*1480*/  @P1 BRA `(.L_x_17) ;  /* 0x0000000000081947 */ /* 0x008fea0003800000 */
[----:B------:R-:W3:Y:S02]  /*1490*/  SYNCS.PHASECHK.TRANS64.TRYWAIT P1, [R3+URZ], R0 ;  /* 0x00000000030075a7 */ /* 0x000ee4000802017f */
[----:B---3--:R-:W-:Y:S05]  /*14a0*/  @!P1 BRA `(.L_x_18) ;  /* 0x0000006400749947 */ /* 0x008fea0003800000 */
.L_x_17:
[----:B------:R-:W-:-:S04]  /*14b0*/  UISETP.LT.AND UP0, UPT, UR40, 0x1, UPT ;  /* 0x000000012800788c */ /* 0x000fc8000bf01270 */
[----:B------:R-:W-:-:S06]  /*14c0*/  USEL UR4, UR40, 0x1, UP0 ;  /* 0x0000000128047887 */ /* 0x000fcc0008000000 */
[----:B--23--:R-:W-:Y:S01]  /*14d0*/  IMAD.U32 R0, RZ, RZ, UR4 ;  /* 0x00000004ff007e24 */ /* 0x00cfe2000f8e00ff */
[----:B------:R-:W-:Y:S05]  /*14e0*/  WARPSYNC.ALL ;  /* 0x0000000000007948 */ /* 0x000fea0003800000 */
[----:B------:R-:W-:-:S04]  /*14f0*/  IADD3 R0, -R0, UR40, RZ ;  /* 0x0000002800007c10 */ /* 0x000fc8000fffe1ff */
[----:B------:R-:W-:Y:S01]  /*1500*/  ISETP.GE.AND P1, PT, R0, 0x1, PT ;  /* 0x000000010000780c */ /* 0x000fe20003f26270 */
[----:B------:R-:W-:Y:S01]  /*1510*/  UIADD3 UR4, UR41, 0x2e280, URZ ;  /* 0x0002e28029047890 */ /* 0x000fe2000fffe03f */
[----:B------:R-:W-:Y:S01]  /*1520*/  WARPGROUP.ARRIVE ;  /* 0x00000000000079c5 */ /* 0x000fe20000000000 */
[----:B------:R-:W-:Y:S02]  /*1530*/  ULEA UR8, UR39, UR42, 0x9 ;  /* 0x0000002a27087291 */ /* 0x000fe4000f8e483f */
[----:B------:R-:W-:Y:S01]  /*1540*/  USHF.R.U32.HI UR4, URZ, 0x4, UR4 ;  /* 0x000000043f047899 */ /* 0x000fe20008011604 */
[----:B------:R-:W-:Y:S01]  /*1550*/  UMOV UR9, 0xc0000010 ;  /* 0xc000001000097882 */ /* 0x000fe20000000000 */
[----:B------:R-:W-:Y:S02]  /*1560*/  UMOV UR11, 0xc0000010 ;  /* 0xc0000010000b7882 */ /* 0x000fe40000000000 */
[----:B------:R-:W-:Y:S01]  /*1570*/  ULOP3.LUT UR4, UR4, 0x3fff, URZ, 0xc0, !UPT ;  /* 0x00003fff04047892 */ /* 0x000fe2000f8ec03f */
[----:B------:R-:W-:Y:S01]  /*1580*/  UMOV UR16, UR8 ;  /* 0x0000000800107c82 */ /* 0x000fe20008000000 */
[----:B------:R-:W-:-:S02]  /*1590*/  UMOV UR17, UR9 ;  /* 0x0000000900117c82 */ /* 0x000fc40008000000 */
[----:B------:R-:W-:Y:S01]  /*15a0*/  ULOP3.LUT UR4, UR4, 0x10000, URZ, 0xfc, !UPT ;  /* 0x0001000004047892 */ /* 0x000fe2000f8efc3f */
[----:B------:R-:W-:Y:S01]  /*15b0*/  UMOV UR19, 0xc0000010 ;  /* 0xc000001000137882 */ /* 0x000fe20000000000 */
[----:B------:R-:W-:Y:S02]  /*15c0*/  UMOV UR12, UR8 ;  /* 0x00000008000c7c82 */ /* 0x000fe40008000000 */
[----:B------:R-:W-:Y:S01]  /*15d0*/  UIMAD UR10, UR39, 0x60, UR4 ;  /* 0x00000060270a78a4 */ /* 0x000fe2000f8e0204 */
[----:B------:R-:W-:Y:S01]  /*15e0*/  UMOV UR13, UR9 ;  /* 0x00000009000d7c82 */ /* 0x000fe20008000000 */
[----:B------:R-:W-:Y:S02]  /*15f0*/  UMOV UR15, 0xc0000010 ;  /* 0xc0000010000f7882 */ /* 0x000fe40000000000 */
[----:B------:R-:W-:Y:S02]  /*1600*/  UIADD3 UR18, UR10, 0x20, URZ ;  /* 0x000000200a127890 */ /* 0x000fe4000fffe03f */
[----:B------:R-:W-:-:S02]  /*1610*/  UIADD3 UR14, UR10, 0x40, URZ ;  /* 0x000000400a0e7890 */ /* 0x000fc4000fffe03f */
[----:B------:R-:W-:Y:S02]  /*1620*/  UIADD3 UR5, UR8, 0x100, URZ ;  /* 0x0000010008057890 */ /* 0x000fe4000fffe03f */
[----:B------:R-:W-:Y:S03]  /*1630*/  HGMMA.64x16x16.F32.BF16 R64, gdesc[UR8], RZ, !UPT, gsb0 ;  /* 0x00200000084079f0 */ /* 0x000fe6000c0018ff */
[----:B------:R-:W-:Y:S02]  /*1640*/  WARPGROUP.DEPBAR.LE gsb0, 0x0 ;  /* 0x00008000000079c5 */ /* 0x000fe40000010000 */
[----:B------:R-:W-:-:S06]  /*1650*/  WARPGROUP.ARRIVE ;  /* 0x00000000000079c5 */ /* 0x000fcc0000000000 */
[----:B------:R-:W-:Y:S03]  /*1660*/  HGMMA.64x16x16.F32.BF16 R48, gdesc[UR16], RZ, !UPT, gsb0 ;  /* 0x00200000103079f0 */ /* 0x000fe6000c0018ff */
[----:B------:R-:W-:Y:S02]  /*1670*/  WARPGROUP.DEPBAR.LE gsb0, 0x0 ;  /* 0x00008000000079c5 */ /* 0x000fe40000010000 */
[----:B------:R-:W-:-:S06]  /*1680*/  WARPGROUP.ARRIVE ;  /* 0x00000000000079c5 */ /* 0x000fcc0000000000 */
[----:B------:R-:W-:Y:S01]  /*1690*/  HGMMA.64x16x16.F32.BF16 R32, gdesc[UR12], RZ, !UPT, gsb0 ;  /* 0x002000000c2079f0 */ /* 0x000fe2000c0018ff */
[----:B------:R-:W-:Y:S01]  /*16a0*/  UMOV UR12, UR5 ;  /* 0x00000005000c7c82 */ /* 0x000fe20008000000 */
[----:B------:R-:W-:Y:S01]  /*16b0*/  UMOV UR13, 0xc0000010 ;  /* 0xc0000010000d7882 */ /* 0x000fe20000000000 */
[----:B------:R-:W-:Y:S01]  /*16c0*/  UMOV UR16, UR12 ;  /* 0x0000000c00107c82 */ /* 0x000fe20008000000 */
[----:B------:R-:W-:Y:S01]  /*16d0*/  UMOV UR17, UR13 ;  /* 0x0000000d00117c82 */ /* 0x000fe20008000000 */
[----:B------:R-:W-:Y:S01]  /*16e0*/  UMOV UR8, UR12 ;  /* 0x0000000c00087c82 */ /* 0x000fe20008000000 */
[----:B------:R-:W-:Y:S01]  /*16f0*/  UMOV UR9, UR13 ;  /* 0x0000000d00097c82 */ /* 0x000fe20008000000 */
[----:B------:R-:W-:Y:S02]  /*1700*/  WARPGROUP.DEPBAR.LE gsb0, 0x0 ;  /* 0x00008000000079c5 */ /* 0x000fe40000010000 */
[----:B------:R-:W-:-:S06]  /*1710*/  WARPGROUP.ARRIVE ;  /* 0x00000000000079c5 */ /* 0x000fcc0000000000 */
[----:B------:R-:W-:Y:S03]  /*1720*/  HGMMA.64x16x16.F32.BF16 R24, gdesc[UR12], RZ, !UPT, gsb0 ;  /* 0x002000000c1879f0 */ /* 0x000fe6000c0018ff */
[----:B------:R-:W-:Y:S02]  /*1730*/  WARPGROUP.DEPBAR.LE gsb0, 0x0 ;  /* 0x00008000000079c5 */ /* 0x000fe40000010000 */
[----:B------:R-:W-:-:S06]  /*1740*/  WARPGROUP.ARRIVE ;  /* 0x00000000000079c5 */ /* 0x000fcc0000000000 */
[----:B------:R-:W-:Y:S03]  /*1750*/  HGMMA.64x16x16.F32.BF16 R40, gdesc[UR16], RZ, !UPT, gsb0 ;  /* 0x00200000102879f0 */ /* 0x000fe6000c0018ff */
[----:B------:R-:W-:Y:S02]  /*1760*/  WARPGROUP.DEPBAR.LE gsb0, 0x0 ;  /* 0x00008000000079c5 */ /* 0x000fe40000010000 */
[----:B------:R-:W-:-:S06]  /*1770*/  WARPGROUP.ARRIVE ;  /* 0x00000000000079c5 */ /* 0x000fcc0000000000 */
[----:B------:R-:W-:Y:S03]  /*1780*/  HGMMA.64x16x16.F32.BF16 R56, gdesc[UR8], RZ, !UPT, gsb0 ;  /* 0x00200000083879f0 */ /* 0x000fe6000c0018ff */
[----:B------:R-:W-:Y:S02]  /*1790*/  WARPGROUP.DEPBAR.LE gsb0, 0x0 ;  /* 0x00008000000079c5 */ /* 0x000fe40000010000 */
[----:B------:R-:W-:Y:S05]  /*17a0*/  @!P1 BRA `(.L_x_19) ;  /* 0x00000004002c9947 */ /* 0x000fea0003800000 */
[----:B------:R-:W-:Y:S01]  /*17b0*/  UIADD3 UR5, UR39, 0x1, URZ ;  /* 0x0000000127057890 */ /* 0x000fe2000fffe03f */
[----:B------:R-:W-:-:S03]  /*17c0*/  IMAD.MOV.U32 R3, RZ, RZ, R0 ;  /* 0x000000ffff037224 */ /* 0x000fc600078e0000 */
[----:B------:R-:W-:-:S04]  /*17d0*/  UISETP.NE.AND UP0, UPT, UR5, 0x17, UPT ;  /* 0x000000170500788c */ /* 0x000fc8000bf05270 */
[----:B------:R-:W-:Y:S02]  /*17e0*/  USEL UR6, URZ, 0x1, UP0 ;  /* 0x000000013f067887 */ /* 0x000fe40008000000 */
[----:B------:R-:W-:Y:S02]  /*17f0*/  USEL UR5, UR5, URZ, UP0 ;  /* 0x0000003f05057287 */ /* 0x000fe40008000000 */
[----:B------:R-:W-:-:S06]  /*1800*/  ULOP3.LUT UR6, UR38, UR6, URZ, 0x3c, !UPT ;  /* 0x0000000626067292 */ /* 0x000fcc000f8e3c3f */
[----:B------:R-:W-:Y:S01]  /*1810*/  IMAD.U32 R6, RZ, RZ, UR6 ;  /* 0x00000006ff067e24 */ /* 0x000fe2000f8e00ff */
[----:B------:R-:W-:-:S06]  /*1820*/  UMOV UR6, UR39 ;  /* 0x0000002700067c82 */ /* 0x000fcc0008000000 */
.L_x_26:
[----:B------:R-:W-:Y:S05]  /*1830*/  @!P0 BRA `(.L_x_20) ;  /* 0x0000000000048947 */ /* 0x000fea0003800000 */
[----:B------:R-:W-:Y:S01]  /*1840*/  BPT.TRAP 0x1 ;  /* 0x000000040000795c */ /* 0x000fe20000300000 */
.L_x_20:
[----:B------:R-:W-:Y:S01]  /*1850*/  ULEA UR7, UR5, UR41, 0x3 ;  /* 0x0000002905077291 */ /* 0x000fe2000f8e183f */
[----:B01----:R-:W-:-:S08]  /*1860*/  SHF.L.U32 R4, R6, 0x1f, RZ ;  /* 0x0000001f06047819 */ /* 0x003fd000000006ff */
[----:B------:R0:W1:Y:S01]  /*1870*/  SYNCS.PHASECHK.TRANS64.TRYWAIT P1, [UR7], R4 ;  /* 0x00000004ff0075a7 */ /* 0x0000620008020147 */
[----:B------:R-:W-:Y:S05]  /*1880*/  @!P0 BRA `(.L_x_21) ;  /* 0x0000000000048947 */ /* 0x000fea0003800000 */
[----:B------:R-:W-:Y:S01]  /*1890*/  BPT.TRAP 0x1 ;  /* 0x000000040000795c */ /* 0x000fe20000300000 */
.L_x_21:
[----:B-1----:R-:W-:Y:S05]  /*18a0*/  @P1 BRA `(.L_x_22) ;  /* 0x0000000000081947 */ /* 0x002fea0003800000 */
[----:B------:R-:W1:Y:S02]  /*18b0*/  SYNCS.PHASECHK.TRANS64.TRYWAIT P1, [UR7], R4 ;  /* 0x00000004ff0075a7 */ /* 0x000e640008020147 */
[----:B-1----:R-:W-:Y:S05]  /*18c0*/  @!P1 BRA `(.L_x_23) ;  /* 0x0000006000809947 */ /* 0x002fea0003800000 */
.L_x_22:
[----:B------:R-:W-:Y:S01]  /*18d0*/  ULEA UR8, UR5, UR42, 0x9 ;  /* 0x0000002a05087291 */ /* 0x000fe2000f8e483f */
[----:B------:R-:W-:Y:S01]  /*18e0*/  WARPGROUP.ARRIVE ;  /* 0x00000000000079c5 */ /* 0x000fe20000000000 */
[----:B------:R-:W-:Y:S01]  /*18f0*/  UIMAD UR10, UR5, 0x60, UR4 ;  /* 0x00000060050a78a4 */ /* 0x000fe2000f8e0204 */
[----:B------:R-:W-:Y:S01]  /*1900*/  UMOV UR9, 0xc0000010 ;  /* 0xc000001000097882 */ /* 0x000fe20000000000 */
[----:B------:R-:W-:Y:S02]  /*1910*/  UMOV UR11, 0xc0000010 ;  /* 0xc0000010000b7882 */ /* 0x000fe40000000000 */
[----:B------:R-:W-:Y:S01]  /*1920*/  UIADD3 UR14, UR10, 0x20, URZ ;  /* 0x000000200a0e7890 */ /* 0x000fe2000fffe03f */
[----:B------:R-:W-:Y:S01]  /*1930*/  UMOV UR12, UR8 ;  /* 0x00000008000c7c82 */ /* 0x000fe20008000000 */
[----:B------:R-:W-:Y:S01]  /*1940*/  UMOV UR13, UR9 ;  /* 0x00000009000d7c82 */ /* 0x000fe20008000000 */
[----:B------:R-:W-:Y:S02]  /*1950*/  UMOV UR15, 0xc0000010 ;  /* 0xc0000010000f7882 */ /* 0x000fe40000000000 */
[----:B------:R-:W-:Y:S01]  /*1960*/  HGMMA.64x16x16.F32.BF16 R64, gdesc[UR8], R64, gsb0 ;  /* 0x00200000084079f0 */ /* 0x000fe20008001840 */
[----:B------:R-:W-:Y:S01]  /*1970*/  UIADD3 UR18, UR10, 0x40, URZ ;  /* 0x000000400a127890 */ /* 0x000fe2000fffe03f */
[----:B------:R-:W-:Y:S01]  /*1980*/  UMOV UR16, UR8 ;  /* 0x0000000800107c82 */ /* 0x000fe20008000000 */
[----:B------:R-:W-:Y:S01]  /*1990*/  UMOV UR17, UR9 ;  /* 0x0000000900117c82 */ /* 0x000fe20008000000 */
[----:B------:R-:W-:Y:S01]  /*19a0*/  UMOV UR19, 0xc0000010 ;  /* 0xc000001000137882 */ /* 0x000fe20000000000 */
[----:B------:R-:W-:Y:S01]  /*19b0*/  UIADD3 UR7, UR8, 0x100, URZ ;  /* 0x0000010008077890 */ /* 0x000fe2000fffe03f */
[----:B------:R-:W-:-:S02]  /*19c0*/  WARPGROUP.DEPBAR.LE gsb0, 0x0 ;  /* 0x00008000000079c5 */ /* 0x000fc40000010000 */
[----:B------:R-:W-:-:S06]  /*19d0*/  WARPGROUP.ARRIVE ;  /* 0x00000000000079c5 */ /* 0x000fcc0000000000 */
[----:B------:R-:W-:Y:S03]  /*19e0*/  HGMMA.64x16x16.F32.BF16 R48, gdesc[UR12], R48, gsb0 ;  /* 0x002000000c3079f0 */ /* 0x000fe60008001830 */
[----:B------:R-:W-:Y:S02]  /*19f0*/  WARPGROUP.DEPBAR.LE gsb0, 0x0 ;  /* 0x00008000000079c5 */ /* 0x000fe40000010000 */
[----:B------:R-:W-:-:S06]  /*1a00*/  WARPGROUP.ARRIVE ;  /* 0x00000000000079c5 */ /* 0x000fcc0000000000 */
[----:B------:R-:W-:Y:S01]  /*1a10*/  HGMMA.64x16x16.F32.BF16 R32, gdesc[UR16], R32, gsb0 ;  /* 0x00200000102079f0 */ /* 0x000fe20008001820 */
        /* <DEDUP_REMOVED lines=8> */
[----:B------:R-:W-:Y:S03]  /*1aa0*/  HGMMA.64x16x16.F32.BF16 R24, gdesc[UR16], R24, gsb0 ;  /* 0x00200000101879f0 */ /* 0x000fe60008001818 */
[----:B------:R-:W-:Y:S02]  /*1ab0*/  WARPGROUP.DEPBAR.LE gsb0, 0x0 ;  /* 0x00008000000079c5 */ /* 0x000fe40000010000 */
[----:B------:R-:W-:-:S06]  /*1ac0*/  WARPGROUP.ARRIVE ;  /* 0x00000000000079c5 */ /* 0x000fcc0000000000 */
[----:B------:R-:W-:Y:S03]  /*1ad0*/  HGMMA.64x16x16.F32.BF16 R40, gdesc[UR12], R40, gsb0 ;  /* 0x002000000c2879f0 */ /* 0x000fe60008001828 */
[----:B------:R-:W-:Y:S02]  /*1ae0*/  WARPGROUP.DEPBAR.LE gsb0, 0x0 ;  /* 0x00008000000079c5 */ /* 0x000fe40000010000 */
[----:B------:R-:W-:-:S06]  /*1af0*/  WARPGROUP.ARRIVE ;  /* 0x00000000000079c5 */ /* 0x000fcc0000000000 */
[----:B------:R-:W-:Y:S03]  /*1b00*/  HGMMA.64x16x16.F32.BF16 R56, gdesc[UR8], R56, gsb0 ;  /* 0x00200000083879f0 */ /* 0x000fe60008001838 */
[----:B------:R-:W-:Y:S02]  /*1b10*/  WARPGROUP.DEPBAR.LE gsb0, 0x0 ;  /* 0x00008000000079c5 */ /* 0x000fe40000010000 */
[----:B------:R-:W-:Y:S05]  /*1b20*/  @!P0 BRA `(.L_x_24) ;  /* 0x0000000000048947 */ /* 0x000fea0003800000 */
[----:B------:R-:W-:Y:S01]  /*1b30*/  BPT.TRAP 0x1 ;  /* 0x000000040000795c */ /* 0x000fe20000300000 */
.L_x_24:
[----:B------:R-:W-:Y:S01]  /*1b40*/  ULEA UR7, UR6, UR41, 0x3 ;  /* 0x0000002906077291 */ /* 0x000fe2000f8e183f */
[----:B------:R-:W-:-:S03]  /*1b50*/  ISETP.GT.U32.AND P1, PT, R19, 0x1, PT ;  /* 0x000000011300780c */ /* 0x000fc60003f24070 */
[----:B------:R-:W-:-:S04]  /*1b60*/  UIADD3 UR7, UR7, 0xb8, URZ ;  /* 0x000000b807077890 */ /* 0x000fc8000fffe03f */
[----:B------:R-:W-:-:S09]  /*1b70*/  UPRMT UR7, URZ, 0x654, UR7 ;  /* 0x000006543f077896 */ /* 0x000fd20008000007 */
[----:B------:R-:W-:Y:S01]  /*1b80*/  SYNCS.ARRIVE.TRANS64.RED.A1T0 RZ, [UR7], RZ ;  /* 0x000000ffffff79a7 */ /* 0x000fe20008100407 */
[----:B------:R-:W-:Y:S05]  /*1b90*/  @P1 BRA `(.L_x_25) ;  /* 0x0000000000041947 */ /* 0x000fea0003800000 */
[----:B------:R-:W-:Y:S01]  /*1ba0*/  BPT.TRAP 0x1 ;  /* 0x000000040000795c */ /* 0x000fe20000300000 */
.L_x_25:
[----:B------:R-:W-:Y:S01]  /*1bb0*/  UIADD3 UR5, UR5, 0x1, URZ ;  /* 0x0000000105057890 */ /* 0x000fe2000fffe03f */
[C---:B------:R-:W-:Y:S01]  /*1bc0*/  ISETP.GT.AND P1, PT, R3.reuse, 0x1, PT ;  /* 0x000000010300780c */ /* 0x040fe20003f24270 */
[----:B------:R-:W-:Y:S01]  /*1bd0*/  UIADD3 UR6, UR6, 0x1, URZ ;  /* 0x0000000106067890 */ /* 0x000fe2000fffe03f */
[----:B------:R-:W-:Y:S01]  /*1be0*/  VIADD R3, R3, 0xffffffff ;  /* 0xffffffff03037836 */ /* 0x000fe20000000000 */
[----:B------:R-:W-:Y:S02]  /*1bf0*/  UISETP.NE.AND UP0, UPT, UR5, 0x17, UPT ;  /* 0x000000170500788c */ /* 0x000fe4000bf05270 */
[----:B------:R-:W-:Y:S02]  /*1c00*/  UISETP.NE.AND UP1, UPT, UR6, 0x17, UPT ;  /* 0x000000170600788c */ /* 0x000fe4000bf25270 */
[----:B------:R-:W-:Y:S02]  /*1c10*/  USEL UR7, URZ, 0x1, UP0 ;  /* 0x000000013f077887 */ /* 0x000fe40008000000 */
[----:B------:R-:W-:-:S02]  /*1c20*/  USEL UR5, UR5, URZ, UP0 ;  /* 0x0000003f05057287 */ /* 0x000fc40008000000 */
[----:B------:R-:W-:Y:S02]  /*1c30*/  USEL UR6, UR6, URZ, UP1 ;  /* 0x0000003f06067287 */ /* 0x000fe40008800000 */
[----:B------:R-:W-:Y:S01]  /*1c40*/  LOP3.LUT R6, R6, UR7, RZ, 0x3c, !PT ;  /* 0x0000000706067c12 */ /* 0x000fe2000f8e3cff */
[----:B------:R-:W-:Y:S09]  /*1c50*/  @P1 BRA `(.L_x_26) ;  /* 0xfffffff800f41947 */ /* 0x000ff2000383ffff */
.L_x_19:
[----:B------:R-:W2:Y:S02]  /*1c60*/  LDC R3, c[0x0][0x28c] ;  /* 0x0000a300ff037b82 */ /* 0x000ea40000000800 */
[----:B--2---:R-:W-:-:S13]  /*1c70*/  ISETP.GE.AND P1, PT, R3, 0x1, PT ;  /* 0x000000010300780c */ /* 0x004fda0003f26270 */
[----:B------:R-:W-:Y:S05]  /*1c80*/  @!P1 BRA `(.L_x_27) ;  /* 0x0000000000349947 */ /* 0x000fea0003800000 */
[----:B------:R-:W-:Y:S05]  /*1c90*/  @!P0 BRA `(.L_x_28) ;  /* 0x0000000000048947 */ /* 0x000fea0003800000 */
[----:B------:R-:W-:Y:S01]  /*1ca0*/  BPT.TRAP 0x1 ;  /* 0x000000040000795c */ /* 0x000fe20000300000 */
.L_x_28:
[----:B------:R-:W-:Y:S01]  /*1cb0*/  VIADD R0, R0, UR39 ;  /* 0x0000002700007c36 */ /* 0x000fe20008000000 */
[----:B------:R-:W-:-:S03]  /*1cc0*/  ISETP.GT.U32.AND P0, PT, R19, 0x1, PT ;  /* 0x000000011300780c */ /* 0x000fc60003f04070 */
[----:B01----:R-:W-:-:S05]  /*1cd0*/  IMAD.WIDE.U32 R4, R0, -0x4de9bd37, RZ ;  /* 0xb21642c900047825 */ /* 0x003fca00078e00ff */
[----:B------:R-:W-:-:S05]  /*1ce0*/  SHF.R.U32.HI R5, RZ, 0x4, R5 ;  /* 0x00000004ff057819 */ /* 0x000fca0000011605 */
[----:B------:R-:W-:-:S05]  /*1cf0*/  IMAD R0, R5, -0x17, R0 ;  /* 0xffffffe905007824 */ /* 0x000fca00078e0200 */
[----:B------:R-:W-:-:S05]  /*1d00*/  LEA R0, R0, UR41, 0x3 ;  /* 0x0000002900007c11 */ /* 0x000fca000f8e18ff */
[----:B------:R-:W-:-:S05]  /*1d10*/  VIADD R0, R0, 0xb8 ;  /* 0x000000b800007836 */ /* 0x000fca0000000000 */
[----:B------:R-:W-:-:S04]  /*1d20*/  PRMT R0, RZ, 0x654, R0 ;  /* 0x00000654ff007816 */ /* 0x000fc80000000000 */
[----:B------:R2:W-:Y:S01]  /*1d30*/  SYNCS.ARRIVE.TRANS64.RED.A1T0 RZ, [R0+URZ], RZ ;  /* 0x000000ff00ff79a7 */ /* 0x0005e2000810043f */
[----:B------:R-:W-:Y:S05]  /*1d40*/  @P0 BRA `(.L_x_27) ;  /* 0x0000000000040947 */ /* 0x000fea0003800000 */
[----:B------:R-:W-:Y:S01]  /*1d50*/  BPT.TRAP 0x1 ;  /* 0x000000040000795c */ /* 0x000fe20000300000 */
.L_x_27:
[----:B------:R-:W3:Y:S01]  /*1d60*/  LDC R7, c[0x0][0x288] ;  /* 0x0000a200ff077b82 */ /* 0x000ee20000000800 */
[----:B--2---:R-:W-:Y:S01]  /*1d70*/  LOP3.LUT R0, R22, 0x1, RZ, 0xc0, !PT ;  /* 0x0000000116007812 */ /* 0x004fe200078ec0ff */
[----:B------:R-:W-:Y:S01]  /*1d80*/  IMAD R75, R75, 0x30, RZ ;  /* 0x000000304b4b7824 */ /* 0x000fe200078e02ff */
[----:B------:R-:W-:Y:S01]  /*1d90*/  SHF.R.U32.HI R3, RZ, 0x2, R18 ;  /* 0x00000002ff037819 */ /* 0x000fe20000011612 */
[----:B------:R-:W-:Y:S01]  /*1da0*/  UIADD3 UR39, UR40, UR39, URZ ;  /* 0x0000002728277290 */ /* 0x000fe2000fffe03f */
[----:B01----:R-:W-:Y:S01]  /*1db0*/  LOP3.LUT R4, R18, 0x60, RZ, 0xc0, !PT ;  /* 0x0000006012047812 */ /* 0x003fe200078ec0ff */
[----:B------:R-:W-:Y:S01]  /*1dc0*/  IMAD.SHL.U32 R8, R0, 0x40, RZ ;  /* 0x0000004000087824 */ /* 0x000fe200078e00ff */
[----:B------:R-:W-:Y:S01]  /*1dd0*/  LOP3.LUT R3, R3, 0x7, RZ, 0xc0, !PT ;  /* 0x0000000703037812 */ /* 0x000fe200078ec0ff */
[----:B------:R-:W-:Y:S01]  /*1de0*/  UISETP.GT.U32.AND UP0, UPT, UR39, 0x16, UPT ;  /* 0x000000162700788c */ /* 0x000fe2000bf04070 */
[----:B------:R-:W-:Y:S01]  /*1df0*/  SHF.R.U32.HI R6, RZ, 0x1, R4 ;  /* 0x00000001ff067819 */ /* 0x000fe20000011604 */
[C---:B------:R-:W-:Y:S01]  /*1e00*/  IMAD.SHL.U32 R10, R18.reuse, 0x2, RZ ;  /* 0x00000002120a7824 */ /* 0x040fe200078e00ff */
[----:B------:R-:W-:Y:S01]  /*1e10*/  LOP3.LUT R4, R18, 0x3, RZ, 0xc0, !PT ;  /* 0x0000000312047812 */ /* 0x000fe200078ec0ff */
[----:B------:R-:W-:Y:S01]  /*1e20*/  ULDC UR7, c[0x0][0x284] ;  /* 0x0000a10000077ab9 */ /* 0x000fe20000000800 */
[--C-:B------:R-:W-:Y:S01]  /*1e30*/  IADD3 R5, RZ, -R6, -R3.reuse ;  /* 0x80000006ff057210 */ /* 0x100fe20007ffe803 */
[----:B------:R-:W-:Y:S01]  /*1e40*/  UISETP.LT.U32.AND UP0, UPT, UR40, 0x17, UP0 ;  /* 0x000000172800788c */ /* 0x000fe20008701070 */
[----:B------:R-:W-:Y:S01]  /*1e50*/  LOP3.LUT R3, R8, 0x40, R3, 0xe2, !PT ;  /* 0x0000004008037812 */ /* 0x000fe200078ee203 */
[----:B------:R-:W-:Y:S01]  /*1e60*/  UISETP.GE.U32.AND UP1, UPT, UR40, 0x17, UPT ;  /* 0x000000172800788c */ /* 0x000fe2000bf26070 */
[----:B------:R-:W-:Y:S01]  /*1e70*/  SHF.R.S32.HI R81, RZ, 0x1f, R23 ;  /* 0x0000001fff517819 */ /* 0x000fe20000011417 */
[----:B------:R-:W-:Y:S01]  /*1e80*/  ULDC.64 UR8, c[0x0][0x5d0] ;  /* 0x0001740000087ab9 */ /* 0x000fe20000000a00 */
[C---:B------:R-:W-:Y:S01]  /*1e90*/  LOP3.LUT R10, R75.reuse, 0x6, R10, 0xf8, !PT ;  /* 0x000000064b0a7812 */ /* 0x040fe200078ef80a */
[----:B------:R-:W-:Y:S01]  /*1ea0*/  UIMAD.WIDE.U32 UR4, UR39, -0x4de9bd37, URZ ;  /* 0xb21642c9270478a5 */ /* 0x000fe2000f8e003f */
[----:B------:R-:W-:Y:S01]  /*1eb0*/  IMAD.WIDE R12, R74, 0x100, RZ ;  /* 0x000001004a0c7825 */ /* 0x000fe200078e02ff */
[----:B------:R-:W-:Y:S01]  /*1ec0*/  USEL UR6, URZ, 0x1, !UP0 ;  /* 0x000000013f067887 */ /* 0x000fe2000c000000 */
[----:B------:R-:W-:Y:S01]  /*1ed0*/  SHF.R.S32.HI R11, RZ, 0x1f, R10 ;  /* 0x0000001fff0b7819 */ /* 0x000fe2000001140a */
[----:B------:R-:W-:Y:S01]  /*1ee0*/  USHF.R.U32.HI UR4, URZ, 0x4, UR5 ;  /* 0x000000043f047899 */ /* 0x000fe20008011605 */
[----:B---3--:R-:W-:Y:S01]  /*1ef0*/  IMAD R8, R4, -0x2, R7 ;  /* 0xfffffffe04087824 */ /* 0x008fe200078e0207 */
[----:B------:R-:W-:Y:S01]  /*1f00*/  ISETP.GE.AND P0, PT, R75, R7, PT ;  /* 0x000000074b00720c */ /* 0x000fe20003f06270 */
[----:B------:R-:W-:Y:S01]  /*1f10*/  IMAD.SHL.U32 R7, R74, 0x100, RZ ;  /* 0x000001004a077824 */ /* 0x000fe200078e00ff */
[----:B------:R-:W-:Y:S01]  /*1f20*/  ULOP3.LUT UR38, UR38, UR6, URZ, 0x3c, !UPT ;  /* 0x0000000626267292 */ /* 0x000fe2000f8e3c3f */
[----:B------:R-:W-:Y:S01]  /*1f30*/  IMAD R4, R81, UR8, RZ ;  /* 0x0000000851047c24 */ /* 0x000fe2000f8e02ff */
[----:B------:R-:W-:Y:S01]  /*1f40*/  LOP3.LUT R95, R12, R3, R6, 0xfe, !PT ;  /* 0x000000030c5f7212 */ /* 0x000fe200078efe06 */
[----:B------:R-:W-:Y:S01]  /*1f50*/  IMAD R0, R0, -0x40, R5 ;  /* 0xffffffc000007824 */ /* 0x000fe200078e0205 */
[----:B------:R-:W-:Y:S01]  /*1f60*/  ISETP.GE.OR P0, PT, R7, UR7, P0 ;  /* 0x0000000707007c0c */ /* 0x000fe20008706670 */
[C---:B------:R-:W-:Y:S01]  /*1f70*/  IMAD R9, R23.reuse, UR9, R4 ;  /* 0x0000000917097c24 */ /* 0x040fe2000f8e0204 */
[----:B------:R-:W-:Y:S01]  /*1f80*/  UIMAD UR39, UR4, -0x17, UR39 ;  /* 0xffffffe9042778a4 */ /* 0x000fe2000f8e0227 */
[----:B------:R-:W-:Y:S01]  /*1f90*/  IMAD.WIDE.U32 R4, R23, UR8, R10 ;  /* 0x0000000817047c25 */ /* 0x000fe2000f8e000a */
[----:B------:R-:W-:Y:S01]  /*1fa0*/  @UP1 ULOP3.LUT UR38, UR38, 0x1, UR4, 0x78, !UPT ;  /* 0x0000000126261892 */ /* 0x000fe2000f8e7804 */
[----:B------:R-:W-:-:S02]  /*1fb0*/  IADD3 R3, -R7, UR7, R0 ;  /* 0x0000000707037c10 */ /* 0x000fc4000fffe100 */
[----:B------:R-:W-:Y:S02]  /*1fc0*/  IMAD.IADD R6, R8, 0x1, -R75 ;  /* 0x0000000108067824 */ /* 0x000fe400078e0a4b */
[----:B------:R-:W-:Y:S02]  /*1fd0*/  IMAD.IADD R9, R5, 0x1, R9 ;  /* 0x0000000105097824 */ /* 0x000fe400078e0209 */
[----:B------:R-:W-:Y:S02]  /*1fe0*/  IMAD.MOV.U32 R0, RZ, RZ, -0x1 ;  /* 0xffffffffff007424 */ /* 0x000fe400078e00ff */
[----:B------:R-:W-:Y:S01]  /*1ff0*/  IMAD.MOV.U32 R8, RZ, RZ, R4 ;  /* 0x000000ffff087224 */ /* 0x000fe200078e0004 */
[----:B------:R-:W-:Y:S06]  /*2000*/  @P0 BRA `(.L_x_29) ;  /* 0x0000003000b80947 */ /* 0x000fec0003800000 */
[----:B------:R-:W0:Y:S01]  /*2010*/  LDC.64 R4, c[0x0][0x5c8] ;  /* 0x00017200ff047b82 */ /* 0x000e220000000a00 */
[----:B-----5:R-:W-:Y:S01]  /*2020*/  FSETP.NEU.AND P2, PT, R73, RZ, PT ;  /* 0x000000ff4900720b */ /* 0x020fe20003f4d000 */
[----:B------:R-:W-:Y:S01]  /*2030*/  BSSY B0, `(.L_x_29) ;  /* 0x000032b000007945 */ /* 0x000fe20003800000 */
[----:B------:R-:W-:-:S04]  /*2040*/  ISETP.GT.AND P0, PT, R6, RZ, PT ;  /* 0x000000ff0600720c */ /* 0x000fc80003f04270 */
[----:B------:R-:W-:Y:S01]  /*2050*/  ISETP.GT.AND P1, PT, R3, RZ, P0 ;  /* 0x000000ff0300720c */ /* 0x000fe20000724270 */
[-C--:B0-----:R-:W-:Y:S02]  /*2060*/  IMAD R14, R13, R4.reuse, RZ ;  /* 0x000000040d0e7224 */ /* 0x081fe400078e02ff */
[----:B------:R-:W-:-:S04]  /*2070*/  IMAD.WIDE.U32 R78, R95, R4, R8 ;  /* 0x000000045f4e7225 */ /* 0x000fc800078e0008 */
[----:B------:R-:W-:-:S04]  /*2080*/  IMAD R7, R95, R5, R14 ;  /* 0x000000055f077224 */ /* 0x000fc800078e020e */
[----:B------:R-:W-:Y:S01]  /*2090*/  IMAD.IADD R85, R79, 0x1, R7 ;  /* 0x000000014f557824 */ /* 0x000fe200078e0207 */
[----:B------:R-:W-:Y:S06]  /*20a0*/  @!P2 BRA `(.L_x_30) ;  /* 0x000000240004a947 */ /* 0x000fec0003800000 */
[----:B------:R-:W0:Y:S01]  /*20b0*/  LDC.64 R20, c[0x0][0x5b8] ;  /* 0x00016e00ff147b82 */ /* 0x000e220000000a00 */
[----:B------:R-:W-:-:S07]  /*20c0*/  ULDC.64 UR4, c[0x0][0x5c0] ;  /* 0x0001700000047ab9 */ /* 0x000fce0000000a00 */
[----:B------:R-:W1:Y:S08]  /*20d0*/  LDC.64 R76, c[0x0][0x5b0] ;  /* 0x00016c00ff4c7b82 */ /* 0x000e700000000a00 */
[----:B------:R-:W2:Y:S01]  /*20e0*/  LDC.64 R14, c[0x0][0x5a8] ;  /* 0x00016a00ff0e7b82 */ /* 0x000ea20000000a00 */
[-C--:B0-----:R-:W-:Y:S02]  /*20f0*/  IMAD R8, R81, R20.reuse, RZ ;  /* 0x0000001451087224 */ /* 0x081fe400078e02ff */
[----:B------:R-:W-:-:S04]  /*2100*/  IMAD.WIDE.U32 R80, R23, R20, R10 ;  /* 0x0000001417507225 */ /* 0x000fc800078e000a */
[----:B------:R-:W-:Y:S02]  /*2110*/  IMAD R91, R23, R21, R8 ;  /* 0x00000015175b7224 */ /* 0x000fe400078e0208 */
[-C--:B-1----:R-:W-:Y:S02]  /*2120*/  IMAD R12, R13, R76.reuse, RZ ;  /* 0x0000004c0d0c7224 */ /* 0x082fe400078e02ff */
[----:B------:R-:W-:Y:S02]  /*2130*/  IMAD.IADD R83, R81, 0x1, R91 ;  /* 0x0000000151537824 */ /* 0x000fe400078e025b */
[----:B------:R-:W-:Y:S02]  /*2140*/  IMAD.MOV.U32 R82, RZ, RZ, R80 ;  /* 0x000000ffff527224 */ /* 0x000fe400078e0050 */
[C---:B------:R-:W-:Y:S02]  /*2150*/  IMAD R93, R95.reuse, R77, R12 ;  /* 0x0000004d5f5d7224 */ /* 0x040fe400078e020c */
[----:B------:R-:W-:-:S04]  /*2160*/  IMAD.WIDE.U32 R8, R95, R76, R82 ;  /* 0x0000004c5f087225 */ /* 0x000fc800078e0052 */
[----:B------:R-:W-:Y:S01]  /*2170*/  IMAD.IADD R7, R9, 0x1, R93 ;  /* 0x0000000109077824 */ /* 0x000fe200078e025d */
[----:B--2---:R-:W-:-:S04]  /*2180*/  LEA R12, P2, R8, R14, 0x1 ;  /* 0x0000000e080c7211 */ /* 0x004fc800078408ff */
[----:B------:R-:W-:-:S05]  /*2190*/  LEA.HI.X R13, R8, R15, R7, 0x1, P2 ;  /* 0x0000000f080d7211 */ /* 0x000fca00010f0c07 */
[----:B------:R0:W2:Y:S01]  /*21a0*/  @P1 LDG.E.LTC128B.U16 R7, desc[UR36][R12.64] ;  /* 0x000000240c071981 */ /* 0x0000a2000c1e1520 */
[----:B------:R-:W-:Y:S01]  /*21b0*/  ISETP.GT.AND P3, PT, R6, 0x1, PT ;  /* 0x000000010600780c */ /* 0x000fe20003f64270 */
[----:B------:R-:W-:Y:S01]  /*21c0*/  IMAD.WIDE.U32 R74, R95, R76, R10 ;  /* 0x0000004c5f4a7225 */ /* 0x000fe200078e000a */
[----:B------:R-:W-:Y:S01]  /*21d0*/  BSSY B1, `(.L_x_31) ;  /* 0x0000012000017945 */ /* 0x000fe20003800000 */
[----:B------:R-:W-:Y:S02]  /*21e0*/  SHF.L.U64.HI R79, R76, 0x3, R77 ;  /* 0x000000034c4f7819 */ /* 0x000fe4000001024d */
[----:B------:R-:W-:Y:S02]  /*21f0*/  IMAD.IADD R75, R93, 0x1, R75 ;  /* 0x000000015d4b7824 */ /* 0x000fe400078e024b */
[----:B------:R-:W-:-:S04]  /*2200*/  IMAD.WIDE.U32 R74, R23, R20, R74 ;  /* 0x00000014174a7225 */ /* 0x000fc800078e004a */
[----:B0-----:R-:W-:Y:S01]  /*2210*/  IMAD.IADD R13, R91, 0x1, R75 ;  /* 0x000000015b0d7824 */ /* 0x001fe200078e024b */
[----:B------:R-:W-:-:S04]  /*2220*/  LEA R12, P4, R74, R14, 0x1 ;  /* 0x0000000e4a0c7211 */ /* 0x000fc800078808ff */
[----:B------:R-:W-:Y:S01]  /*2230*/  LEA.HI.X R13, R74, R15, R13, 0x1, P4 ;  /* 0x0000000f4a0d7211 */ /* 0x000fe200020f0c0d */
[----:B--2---:R-:W-:-:S04]  /*2240*/  IMAD.U32 R8, R7, 0x10000, RZ ;  /* 0x0001000007087824 */ /* 0x004fc800078e00ff */
[----:B------:R-:W-:Y:S01]  /*2250*/  FMUL R9, R8, R73 ;  /* 0x0000004908097220 */ /* 0x000fe20000400000 */
[----:B------:R-:W-:-:S03]  /*2260*/  LEA R8, P2, R78, UR4, 0x1 ;  /* 0x000000044e087c11 */ /* 0x000fc6000f8408ff */
[----:B------:R-:W-:Y:S01]  /*2270*/  FFMA R64, R64, R72, R9 ;  /* 0x0000004840407223 */ /* 0x000fe20000000009 */
[----:B------:R-:W-:Y:S01]  /*2280*/  LEA.HI.X R9, R78, UR5, R85, 0x1, P2 ;  /* 0x000000054e097c11 */ /* 0x000fe200090f0c55 */
[----:B------:R-:W-:Y:S01]  /*2290*/  IMAD.SHL.U32 R78, R76, 0x8, RZ ;  /* 0x000000084c4e7824 */ /* 0x000fe200078e00ff */
[----:B------:R-:W-:Y:S02]  /*22a0*/  ISETP.GT.AND P2, PT, R3, RZ, P3 ;  /* 0x000000ff0300720c */ /* 0x000fe40001f44270 */
[----:B------:R-:W-:-:S05]  /*22b0*/  F2FP.BF16.F32.PACK_AB R64, RZ, R64 ;  /* 0x00000040ff40723e */ /* 0x000fca00000010ff */
[----:B------:R0:W-:Y:S06]  /*22c0*/  @P1 STG.E.U16 desc[UR36][R8.64], R64 ;  /* 0x0000004008001986 */ /* 0x0001ec000c101524 */
[----:B------:R-:W-:Y:S05]  /*22d0*/  @!P2 BRA `(.L_x_32) ;  /* 0x000000000004a947 */ /* 0x000fea0003800000 */
[----:B------:R1:W5:Y:S02]  /*22e0*/  LDG.E.LTC128B.U16 R7, desc[UR36][R12.64+0x2] ;  /* 0x000002240c077981 */ /* 0x000364000c1e1520 */
.L_x_32:
[----:B------:R-:W-:Y:S05]  /*22f0*/  BSYNC B1 ;  /* 0x0000000000017941 */ /* 0x000fea0003800000 */
.L_x_31:
[----:B------:R-:W-:Y:S01]  /*2300*/  IMAD.WIDE.U32 R86, R95, R76, R78 ;  /* 0x0000004c5f567225 */ /* 0x000fe200078e004e */
[----:B------:R-:W-:Y:S02]  /*2310*/  ISETP.GT.AND P1, PT, R3, 0x8, P0 ;  /* 0x000000080300780c */ /* 0x000fe40000724270 */
[C---:B-----5:R-:W-:Y:S01]  /*2320*/  PRMT R89, R7.reuse, 0x7610, R89 ;  /* 0x0000761007597816 */ /* 0x060fe20000000059 */
[----:B0-----:R-:W-:Y:S01]  /*2330*/  IMAD.U32 R64, R7, 0x10000, RZ ;  /* 0x0001000007407824 */ /* 0x001fe200078e00ff */
[----:B------:R-:W-:Y:S01]  /*2340*/  IADD3 R21, P4, R80, R86, RZ ;  /* 0x0000005650157210 */ /* 0x000fe20007f9e0ff */
[----:B------:R-:W-:Y:S02]  /*2350*/  IMAD.IADD R97, R93, 0x1, R87 ;  /* 0x000000015d617824 */ /* 0x000fe400078e0257 */
[----:B------:R-:W-:Y:S02]  /*2360*/  FMUL R64, R64, R73 ;  /* 0x0000004940407220 */ /* 0x000fe40000400000 */
[----:B------:R-:W-:-:S02]  /*2370*/  IMAD.X R74, R97, 0x1, R83, P4 ;  /* 0x00000001614a7824 */ /* 0x000fc400020e0653 */
[----:B------:R-:W-:Y:S01]  /*2380*/  FFMA R65, R65, R72, R64 ;  /* 0x0000004841417223 */ /* 0x000fe20000000040 */
[----:B------:R-:W-:-:S04]  /*2390*/  LEA R64, P4, R21, R14, 0x1 ;  /* 0x0000000e15407211 */ /* 0x000fc800078808ff */
[----:B------:R-:W-:Y:S02]  /*23a0*/  F2FP.BF16.F32.PACK_AB R75, RZ, R65 ;  /* 0x00000041ff4b723e */ /* 0x000fe400000010ff */
[----:B------:R-:W-:-:S03]  /*23b0*/  LEA.HI.X R65, R21, R15, R74, 0x1, P4 ;  /* 0x0000000f15417211 */ /* 0x000fc600020f0c4a */
[----:B------:R0:W-:Y:S04]  /*23c0*/  @P2 STG.E.U16 desc[UR36][R8.64+0x2], R75 ;  /* 0x0000024b08002986 */ /* 0x0001e8000c101524 */
[----:B------:R2:W3:Y:S01]  /*23d0*/  @P1 LDG.E.LTC128B.U16 R89, desc[UR36][R64.64] ;  /* 0x0000002440591981 */ /* 0x0004e2000c1e1520 */
[----:B------:R-:W-:Y:S01]  /*23e0*/  IMAD.SHL.U32 R7, R4, 0x10, RZ ;  /* 0x0000001004077824 */ /* 0x000fe200078e00ff */
[----:B------:R-:W-:Y:S01]  /*23f0*/  IADD3 R84, P2, R10, R86, RZ ;  /* 0x000000560a547210 */ /* 0x000fe20007f5e0ff */
[----:B------:R-:W-:Y:S04]  /*2400*/  BSSY B1, `(.L_x_33) ;  /* 0x0000011000017945 */ /* 0x000fe80003800000 */
[----:B------:R-:W-:Y:S01]  /*2410*/  IMAD.X R85, R11, 0x1, R97, P2 ;  /* 0x000000010b557824 */ /* 0x000fe200010e0661 */
[----:B------:R-:W-:Y:S01]  /*2420*/  ISETP.GT.AND P2, PT, R3, 0x8, P3 ;  /* 0x000000080300780c */ /* 0x000fe20001f44270 */
[----:B------:R-:W-:-:S04]  /*2430*/  IMAD.WIDE.U32 R84, R23, R20, R84 ;  /* 0x0000001417547225 */ /* 0x000fc800078e0054 */
[----:B------:R-:W-:Y:S01]  /*2440*/  IMAD.IADD R85, R91, 0x1, R85 ;  /* 0x000000015b557824 */ /* 0x000fe200078e0255 */
[----:B--2---:R-:W-:-:S04]  /*2450*/  LEA R64, P5, R84, R14, 0x1 ;  /* 0x0000000e54407211 */ /* 0x004fc800078a08ff */
[----:B------:R-:W-:Y:S01]  /*2460*/  LEA.HI.X R65, R84, R15, R85, 0x1, P5 ;  /* 0x0000000f54417211 */ /* 0x000fe200028f0c55 */
[----:B---3--:R-:W-:-:S04]  /*2470*/  IMAD.U32 R74, R89, 0x10000, RZ ;  /* 0x00010000594a7824 */ /* 0x008fc800078e00ff */
[----:B------:R-:W-:Y:S01]  /*2480*/  FMUL R21, R74, R73 ;  /* 0x000000494a157220 */ /* 0x000fe20000400000 */
[----:B------:R-:W-:-:S03]  /*2490*/  IADD3 R74, P4, R7, R8, RZ ;  /* 0x00000008074a7210 */ /* 0x000fc60007f9e0ff */
[----:B------:R-:W-:Y:S01]  /*24a0*/  FFMA R66, R66, R72, R21 ;  /* 0x0000004842427223 */ /* 0x000fe20000000015 */
[----:B------:R-:W-:-:S04]  /*24b0*/  SHF.L.U64.HI R21, R4, 0x4, R5 ;  /* 0x0000000404157819 */ /* 0x000fc80000010205 */
[----:B------:R-:W-:Y:S01]  /*24c0*/  F2FP.BF16.F32.PACK_AB R66, RZ, R66 ;  /* 0x00000042ff42723e */ /* 0x000fe200000010ff */
[----:B0-----:R-:W-:-:S05]  /*24d0*/  IMAD.X R75, R21, 0x1, R9, P4 ;  /* 0x00000001154b7824 */ /* 0x001fca00020e0609 */
[----:B------:R0:W-:Y:S01]  /*24e0*/  @P1 STG.E.U16 desc[UR36][R74.64], R66 ;  /* 0x000000424a001986 */ /* 0x0001e2000c101524 */
[----:B------:R-:W-:Y:S05]  /*24f0*/  @!P2 BRA `(.L_x_34) ;  /* 0x000000000004a947 */ /* 0x000fea0003800000 */
[----:B------:R2:W5:Y:S02]  /*2500*/  LDG.E.LTC128B.U16 R89, desc[UR36][R64.64+0x2] ;  /* 0x0000022440597981 */ /* 0x000564000c1e1520 */
.L_x_34:
[----:B------:R-:W-:Y:S05]  /*2510*/  BSYNC B1 ;  /* 0x0000000000017941 */ /* 0x000fea0003800000 */
.L_x_33:
[----:B0----5:R-:W-:Y:S01]  /*2520*/  IMAD.U32 R66, R89, 0x10000, RZ ;  /* 0x0001000059427824 */ /* 0x021fe200078e00ff */
[----:B------:R-:W-:Y:S01]  /*2530*/  ISETP.GT.AND P1, PT, R6, 0x8, PT ;  /* 0x000000080600780c */ /* 0x000fe20003f24270 */
[----:B------:R-:W-:Y:S01]  /*2540*/  BSSY B1, `(.L_x_35) ;  /* 0x000000c000017945 */ /* 0x000fe20003800000 */
[----:B------:R-:W-:Y:S02]  /*2550*/  IMAD R87, R77, 0x78, RZ ;  /* 0x000000784d577824 */ /* 0x000fe400078e02ff */
[----:B------:R-:W-:Y:S01]  /*2560*/  FMUL R66, R66, R73 ;  /* 0x0000004942427220 */ /* 0x000fe20000400000 */
[----:B------:R-:W-:-:S03]  /*2570*/  ISETP.GT.AND P4, PT, R3, RZ, P1 ;  /* 0x000000ff0300720c */ /* 0x000fc60000f84270 */
[----:B------:R-:W-:Y:S01]  /*2580*/  FFMA R66, R67, R72, R66 ;  /* 0x0000004843427223 */ /* 0x000fe20000000042 */
[----:B------:R-:W-:-:S04]  /*2590*/  IMAD.MOV.U32 R67, RZ, RZ, R97 ;  /* 0x000000ffff437224 */ /* 0x000fc800078e0061 */
[----:B------:R-:W-:-:S04]  /*25a0*/  F2FP.BF16.F32.PACK_AB R66, RZ, R66 ;  /* 0x00000042ff42723e */ /* 0x000fc800000010ff */
[----:B------:R-:W-:Y:S01]  /*25b0*/  PRMT R84, R66, 0x7610, R84 ;  /* 0x0000761042547816 */ /* 0x000fe20000000054 */
[----:B------:R-:W-:-:S04]  /*25c0*/  IMAD.MOV.U32 R66, RZ, RZ, R86 ;  /* 0x000000ffff427224 */ /* 0x000fc800078e0056 */
[----:B------:R0:W-:Y:S01]  /*25d0*/  @P2 STG.E.U16 desc[UR36][R74.64+0x2], R84 ;  /* 0x000002544a002986 */ /* 0x0001e2000c101524 */
[----:B------:R-:W-:Y:S05]  /*25e0*/  @!P4 BRA `(.L_x_36) ;  /* 0x000000000004c947 */ /* 0x000fea0003800000 */
[----:B------:R3:W5:Y:S02]  /*25f0*/  LDG.E.LTC128B.U16 R89, desc[UR36][R12.64+0x10] ;  /* 0x000010240c597981 */ /* 0x000764000c1e1520 */
.L_x_36:
[----:B------:R-:W-:Y:S05]  /*2600*/  BSYNC B1 ;  /* 0x0000000000017941 */ /* 0x000fea0003800000 */
.L_x_35:
[----:B0----5:R-:W-:Y:S01]  /*2610*/  IMAD.U32 R84, R89, 0x10000, RZ ;  /* 0x0001000059547824 */ /* 0x021fe200078e00ff */
[----:B------:R-:W-:Y:S01]  /*2620*/  BSSY B1, `(.L_x_37) ;  /* 0x000000d000017945 */ /* 0x000fe20003800000 */
[----:B------:R-:W-:-:S04]  /*2630*/  IMAD.WIDE.U32 R66, R76, 0x78, R66 ;  /* 0x000000784c427825 */ /* 0x000fc800078e0042 */
[----:B------:R-:W-:Y:S01]  /*2640*/  FMUL R77, R84, R73 ;  /* 0x00000049544d7220 */ /* 0x000fe20000400000 */
[----:B------:R-:W-:Y:S01]  /*2650*/  IMAD.IADD R97, R67, 0x1, R87 ;  /* 0x0000000143617824 */ /* 0x000fe200078e0257 */
[----:B------:R-:W-:Y:S02]  /*2660*/  IADD3 R84, P2, P5, R80, R66, R78 ;  /* 0x0000004250547210 */ /* 0x000fe40007d5e04e */
[----:B------:R-:W-:Y:S02]  /*2670*/  FFMA R77, R68, R72, R77 ;  /* 0x00000048444d7223 */ /* 0x000fe4000000004d */
[----:B------:R-:W-:-:S03]  /*2680*/  IADD3.X R85, R83, R97, R79, P2, P5 ;  /* 0x0000006153557210 */ /* 0x000fc600017ea44f */
[----:B------:R-:W-:Y:S02]  /*2690*/  F2FP.BF16.F32.PACK_AB R77, RZ, R77 ;  /* 0x0000004dff4d723e */ /* 0x000fe400000010ff */
[----:B------:R-:W-:-:S03]  /*26a0*/  ISETP.GT.AND P2, PT, R6, 0x9, PT ;  /* 0x000000090600780c */ /* 0x000fc60003f44270 */
[----:B------:R0:W-:Y:S01]  /*26b0*/  @P4 STG.E.U16 desc[UR36][R8.64+0x10], R77 ;  /* 0x0000104d08004986 */ /* 0x0001e2000c101524 */
[----:B------:R-:W-:-:S13]  /*26c0*/  ISETP.GT.AND P5, PT, R3, RZ, P2 ;  /* 0x000000ff0300720c */ /* 0x000fda00017a4270 */
[----:B0-----:R-:W-:Y:S05]  /*26d0*/  @!P5 BRA `(.L_x_38) ;  /* 0x000000000004d947 */ /* 0x001fea0003800000 */
[----:B------:R0:W5:Y:S02]  /*26e0*/  LDG.E.LTC128B.U16 R89, desc[UR36][R12.64+0x12] ;  /* 0x000012240c597981 */ /* 0x000164000c1e1520 */
.L_x_38:
[----:B------:R-:W-:Y:S05]  /*26f0*/  BSYNC B1 ;  /* 0x0000000000017941 */ /* 0x000fea0003800000 */
.L_x_37:
[----:B-----5:R-:W-:Y:S01]  /*2700*/  IMAD.U32 R68, R89, 0x10000, RZ ;  /* 0x0001000059447824 */ /* 0x020fe200078e00ff */
[----:B------:R-:W-:Y:S01]  /*2710*/  ISETP.GT.AND P4, PT, R3, 0x8, P1 ;  /* 0x000000080300780c */ /* 0x000fe20000f84270 */
[----:B------:R-:W-:Y:S02]  /*2720*/  BSSY B1, `(.L_x_39) ;  /* 0x0000007000017945 */ /* 0x000fe40003800000 */
[----:B------:R-:W-:-:S04]  /*2730*/  FMUL R68, R68, R73 ;  /* 0x0000004944447220 */ /* 0x000fc80000400000 */
[----:B------:R-:W-:-:S05]  /*2740*/  FFMA R68, R69, R72, R68 ;  /* 0x0000004845447223 */ /* 0x000fca0000000044 */
[----:B------:R-:W-:-:S05]  /*2750*/  F2FP.BF16.F32.PACK_AB R68, RZ, R68 ;  /* 0x00000044ff44723e */ /* 0x000fca00000010ff */
[----:B------:R4:W-:Y:S01]  /*2760*/  @P5 STG.E.U16 desc[UR36][R8.64+0x12], R68 ;  /* 0x0000124408005986 */ /* 0x0009e2000c101524 */
[----:B------:R-:W-:Y:S05]  /*2770*/  @!P4 BRA `(.L_x_40) ;  /* 0x000000000004c947 */ /* 0x000fea0003800000 */
[----:B------:R0:W5:Y:S02]  /*2780*/  LDG.E.LTC128B.U16 R89, desc[UR36][R64.64+0x10] ;  /* 0x0000102440597981 */ /* 0x000164000c1e1520 */
.L_x_40:
[----:B------:R-:W-:Y:S05]  /*2790*/  BSYNC B1 ;  /* 0x0000000000017941 */ /* 0x000fea0003800000 */
.L_x_39:
[----:B----45:R-:W-:Y:S01]  /*27a0*/  IMAD.U32 R68, R89, 0x10000, RZ ;  /* 0x0001000059447824 */ /* 0x030fe200078e00ff */
        /* <DEDUP_REMOVED lines=8> */
.L_x_42:
[----:B------:R-:W-:Y:S05]  /*2830*/  BSYNC B1 ;  /* 0x0000000000017941 */ /* 0x000fea0003800000 */
.L_x_41:
[----:B-----5:R-:W-:Y:S01]  /*2840*/  IMAD.U32 R68, R89, 0x10000, RZ ;  /* 0x0001000059447824 */ /* 0x020fe200078e00ff */
[----:B------:R-:W-:-:S03]  /*2850*/  IADD3 R67, P4, R80, R66, RZ ;  /* 0x0000004250437210 */ /* 0x000fc60007f9e0ff */
[----:B------:R-:W-:Y:S02]  /*2860*/  FMUL R68, R68, R73 ;  /* 0x0000004944447220 */ /* 0x000fe40000400000 */
[----:B------:R-:W-:Y:S01]  /*2870*/  IMAD.X R82, R97, 0x1, R83, P4 ;  /* 0x0000000161527824 */ /* 0x000fe200020e0653 */
[----:B------:R-:W-:Y:S01]  /*2880*/  LEA R66, P4, R67, R14, 0x1 ;  /* 0x0000000e43427211 */ /* 0x000fe200078808ff */
[----:B------:R-:W-:-:S03]  /*2890*/  FFMA R68, R71, R72, R68 ;  /* 0x0000004847447223 */ /* 0x000fc60000000044 */
[----:B------:R-:W-:Y:S02]  /*28a0*/  LEA.HI.X R67, R67, R15, R82, 0x1, P4 ;  /* 0x0000000f43437211 */ /* 0x000fe400020f0c52 */
[----:B------:R-:W-:-:S04]  /*28b0*/  F2FP.BF16.F32.PACK_AB R68, RZ, R68 ;  /* 0x00000044ff44723e */ /* 0x000fc800000010ff */
[----:B----4-:R-:W-:-:S05]  /*28c0*/  PRMT R69, R68, 0x7610, R69 ;  /* 0x0000761044457816 */ /* 0x010fca0000000045 */
[----:B------:R4:W-:Y:S01]  /*28d0*/  @P5 STG.E.U16 desc[UR36][R74.64+0x12], R69 ;  /* 0x000012454a005986 */ /* 0x0009e2000c101524 */
[----:B------:R-:W-:-:S13]  /*28e0*/  ISETP.GT.AND P5, PT, R3, 0x80, P0 ;  /* 0x000000800300780c */ /* 0x000fda00007a4270 */
[----:B------:R1:W2:Y:S01]  /*28f0*/  @P5 LDG.E.LTC128B.U16 R89, desc[UR36][R66.64] ;  /* 0x0000002442595981 */ /* 0x0002a2000c1e1520 */
[----:B------:R-:W-:Y:S01]  /*2900*/  IMAD.WIDE.U32 R70, R76, 0x78, R78 ;  /* 0x000000784c467825 */ /* 0x000fe200078e004e */
[----:B------:R-:W-:Y:S03]  /*2910*/  BSSY B1, `(.L_x_43) ;  /* 0x0000016000017945 */ /* 0x000fe60003800000 */
[----:B------:R-:W-:Y:S02]  /*2920*/  IMAD.IADD R81, R87, 0x1, R71 ;  /* 0x0000000157517824 */ /* 0x000fe400078e0247 */
[----:B------:R-:W-:Y:S02]  /*2930*/  IMAD.MOV.U32 R80, RZ, RZ, R70 ;  /* 0x000000ffff507224 */ /* 0x000fe400078e0046 */
[----:B------:R-:W-:Y:S02]  /*2940*/  IMAD R87, R5, 0xf0, RZ ;  /* 0x000000f005577824 */ /* 0x000fe400078e02ff */
[----:B----4-:R-:W-:-:S03]  /*2950*/  IMAD.WIDE.U32 R68, R95, R76, R80 ;  /* 0x0000004c5f447225 */ /* 0x010fc600078e0050 */
[----:B------:R-:W-:-:S04]  /*2960*/  IADD3 R68, P4, R10, R68, RZ ;  /* 0x000000440a447210 */ /* 0x000fc80007f9e0ff */
[----:B------:R-:W-:-:S03]  /*2970*/  IADD3.X R69, R11, R93, R69, P4, !PT ;  /* 0x0000005d0b457210 */ /* 0x000fc600027fe445 */
[----:B------:R-:W-:-:S04]  /*2980*/  IMAD.WIDE.U32 R68, R23, R20, R68 ;  /* 0x0000001417447225 */ /* 0x000fc800078e0044 */
[----:B------:R-:W-:Y:S01]  /*2990*/  IMAD.IADD R5, R91, 0x1, R69 ;  /* 0x000000015b057824 */ /* 0x000fe200078e0245 */
[----:B-1----:R-:W-:-:S04]  /*29a0*/  LEA R66, P4, R68, R14, 0x1 ;  /* 0x0000000e44427211 */ /* 0x002fc800078808ff */
[----:B------:R-:W-:Y:S02]  /*29b0*/  LEA.HI.X R67, R68, R15, R5, 0x1, P4 ;  /* 0x0000000f44437211 */ /* 0x000fe400020f0c05 */
[----:B------:R-:W-:Y:S01]  /*29c0*/  ISETP.GT.AND P4, PT, R3, 0x80, P3 ;  /* 0x000000800300780c */ /* 0x000fe20001f84270 */
[----:B--2---:R-:W-:-:S04]  /*29d0*/  IMAD.U32 R82, R89, 0x10000, RZ ;  /* 0x0001000059527824 */ /* 0x004fc800078e00ff */
[----:B------:R-:W-:Y:S01]  /*29e0*/  FMUL R77, R82, R73 ;  /* 0x00000049524d7220 */ /* 0x000fe20000400000 */
[----:B------:R-:W-:-:S04]  /*29f0*/  IMAD.WIDE.U32 R82, R4, 0xf0, R74 ;  /* 0x000000f004527825 */ /* 0x000fc800078e004a */
[----:B------:R-:W-:Y:S01]  /*2a00*/  FFMA R77, R56, R72, R77 ;  /* 0x00000048384d7223 */ /* 0x000fe2000000004d */
[----:B------:R-:W-:Y:S02]  /*2a10*/  IMAD.IADD R69, R83, 0x1, R87 ;  /* 0x0000000153457824 */ /* 0x000fe400078e0257 */
[----:B------:R-:W-:Y:S02]  /*2a20*/  @P5 IMAD.MOV.U32 R68, RZ, RZ, R82 ;  /* 0x000000ffff445224 */ /* 0x000fe400078e0052 */
[----:B------:R-:W-:-:S05]  /*2a30*/  F2FP.BF16.F32.PACK_AB R77, RZ, R77 ;  /* 0x0000004dff4d723e */ /* 0x000fca00000010ff */
[----:B------:R1:W-:Y:S01]  /*2a40*/  @P5 STG.E.U16 desc[UR36][R68.64], R77 ;  /* 0x0000004d44005986 */ /* 0x0003e2000c101524 */
[----:B------:R-:W-:Y:S05]  /*2a50*/  @!P4 BRA `(.L_x_44) ;  /* 0x000000000004c947 */ /* 0x000fea0003800000 */
[----:B------:R2:W5:Y:S02]  /*2a60*/  LDG.E.LTC128B.U16 R89, desc[UR36][R66.64+0x2] ;  /* 0x0000022442597981 */ /* 0x000564000c1e1520 */
.L_x_44:
[----:B------:R-:W-:Y:S05]  /*2a70*/  BSYNC B1 ;  /* 0x0000000000017941 */ /* 0x000fea0003800000 */
.L_x_43:
[----:B-----5:R-:W-:Y:S01]  /*2a80*/  IMAD.U32 R56, R89, 0x10000, RZ ;  /* 0x0001000059387824 */ /* 0x020fe200078e00ff */
[----:B------:R-:W-:Y:S01]  /*2a90*/  IADD3 R70, P5, R78, R70, RZ ;  /* 0x000000464e467210 */ /* 0x000fe20007fbe0ff */
[----:B------:R-:W-:Y:S01]  /*2aa0*/  @P4 IMAD.MOV.U32 R78, RZ, RZ, R82 ;  /* 0x000000ffff4e4224 */ /* 0x000fe200078e0052 */
[----:B------:R-:W-:Y:S01]  /*2ab0*/  ISETP.GT.AND P0, PT, R3, 0x88, P0 ;  /* 0x000000880300780c */ /* 0x000fe20000704270 */
[----:B------:R-:W-:Y:S01]  /*2ac0*/  FMUL R56, R56, R73 ;  /* 0x0000004938387220 */ /* 0x000fe20000400000 */
[----:B------:R-:W-:Y:S01]  /*2ad0*/  BSSY B1, `(.L_x_45) ;  /* 0x000000d000017945 */ /* 0x000fe20003800000 */
[----:B------:R-:W-:Y:S02]  /*2ae0*/  IMAD.X R71, R81, 0x1, R79, P5 ;  /* 0x0000000151477824 */ /* 0x000fe400028e064f */
[----:B------:R-:W-:Y:S01]  /*2af0*/  FFMA R56, R57, R72, R56 ;  /* 0x0000004839387223 */ /* 0x000fe20000000038 */
[----:B------:R-:W-:Y:S02]  /*2b00*/  @P4 IMAD.MOV.U32 R79, RZ, RZ, R69 ;  /* 0x000000ffff4f4224 */ /* 0x000fe400078e0045 */
[----:B-1----:R-:W-:-:S02]  /*2b10*/  IMAD.WIDE.U32 R76, R95, R76, R70 ;  /* 0x0000004c5f4c7225 */ /* 0x002fc400078e0046 */
[----:B------:R-:W-:Y:S02]  /*2b20*/  F2FP.BF16.F32.PACK_AB R56, RZ, R56 ;  /* 0x00000038ff38723e */ /* 0x000fe400000010ff */
[----:B------:R-:W-:Y:S02]  /*2b30*/  IADD3 R70, P5, R10, R76, RZ ;  /* 0x0000004c0a467210 */ /* 0x000fe40007fbe0ff */
[----:B------:R-:W-:-:S05]  /*2b40*/  PRMT R5, R56, 0x7610, R5 ;  /* 0x0000761038057816 */ /* 0x000fca0000000005 */
[----:B------:R1:W-:Y:S01]  /*2b50*/  @P4 STG.E.U16 desc[UR36][R78.64+0x2], R5 ;  /* 0x000002054e004986 */ /* 0x0003e2000c101524 */
[----:B------:R-:W-:-:S04]  /*2b60*/  LEA R56, P4, R84, R14, 0x1 ;  /* 0x0000000e54387211 */ /* 0x000fc800078808ff */
[----:B------:R-:W-:Y:S01]  /*2b70*/  LEA.HI.X R57, R84, R15, R85, 0x1, P4 ;  /* 0x0000000f54397211 */ /* 0x000fe200020f0c55 */
[----:B------:R-:W-:Y:S08]  /*2b80*/  @!P0 BRA `(.L_x_46) ;  /* 0x0000000000048947 */ /* 0x000ff00003800000 */
[----:B------:R4:W5:Y:S02]  /*2b90*/  LDG.E.LTC128B.U16 R89, desc[UR36][R56.64] ;  /* 0x0000002438597981 */ /* 0x000964000c1e1520 */
.L_x_46:
[----:B------:R-:W-:Y:S05]  /*2ba0*/  BSYNC B1 ;  /* 0x0000000000017941 */ /* 0x000fea0003800000 */
.L_x_45:
[----:B-----5:R-:W-:Y:S01]  /*2bb0*/  IMAD.U32 R10, R89, 0x10000, RZ ;  /* 0x00010000590a7824 */ /* 0x020fe200078e00ff */
[----:B------:R-:W-:Y:S01]  /*2bc0*/  IADD3.X R71, R11, R93, R77, P5, !PT ;  /* 0x0000005d0b477210 */ /* 0x000fe20002ffe44d */
[----:B------:R-:W-:Y:S01]  /*2bd0*/  BSSY B1, `(.L_x_47) ;  /* 0x000000e000017945 */ /* 0x000fe20003800000 */
[----:B------:R-:W-:Y:S01]  /*2be0*/  ISETP.GT.AND P3, PT, R3, 0x88, P3 ;  /* 0x000000880300780c */ /* 0x000fe20001f64270 */
[----:B-1----:R-:W-:Y:S01]  /*2bf0*/  FMUL R5, R10, R73 ;  /* 0x000000490a057220 */ /* 0x002fe20000400000 */
[----:B------:R-:W-:Y:S01]  /*2c00*/  IADD3 R10, P4, R7, R82, RZ ;  /* 0x00000052070a7210 */ /* 0x000fe20007f9e0ff */
[----:B----4-:R-:W-:-:S04]  /*2c10*/  IMAD.WIDE.U32 R56, R23, R20, R70 ;  /* 0x0000001417387225 */ /* 0x010fc800078e0046 */
[----:B------:R-:W-:Y:S01]  /*2c20*/  FFMA R5, R58, R72, R5 ;  /* 0x000000483a057223 */ /* 0x000fe20000000005 */
[----:B------:R-:W-:Y:S01]  /*2c30*/  IMAD.X R11, R69, 0x1, R21, P4 ;  /* 0x00000001450b7824 */ /* 0x000fe200020e0615 */
[----:B------:R-:W-:Y:S01]  /*2c40*/  LEA R14, P5, R56, R14, 0x1 ;  /* 0x0000000e380e7211 */ /* 0x000fe200078a08ff */
[----:B------:R-:W-:Y:S02]  /*2c50*/  IMAD.IADD R20, R91, 0x1, R57 ;  /* 0x000000015b147824 */ /* 0x000fe400078e0239 */
[----:B------:R-:W-:-:S03]  /*2c60*/  F2FP.BF16.F32.PACK_AB R5, RZ, R5 ;  /* 0x00000005ff05723e */ /* 0x000fc600000010ff */
[----:B------:R-:W-:Y:S02]  /*2c70*/  LEA.HI.X R15, R56, R15, R20, 0x1, P5 ;  /* 0x0000000f380f7211 */ /* 0x000fe400028f0c14 */
[----:B------:R1:W-:Y:S01]  /*2c80*/  @P0 STG.E.U16 desc[UR36][R10.64], R5 ;  /* 0x000000050a000986 */ /* 0x0003e2000c101524 */
[----:B------:R-:W-:Y:S05]  /*2c90*/  @!P3 BRA `(.L_x_48) ;  /* 0x000000000004b947 */ /* 0x000fea0003800000 */
[----:B------:R4:W5:Y:S02]  /*2ca0*/  LDG.E.LTC128B.U16 R89, desc[UR36][R14.64+0x2] ;  /* 0x000002240e597981 */ /* 0x000964000c1e1520 */
.L_x_48:
[----:B------:R-:W-:Y:S05]  /*2cb0*/  BSYNC B1 ;  /* 0x0000000000017941 */ /* 0x000fea0003800000 */
.L_x_47:
        /* <DEDUP_REMOVED lines=9> */
.L_x_50:
[----:B------:R-:W-:Y:S05]  /*2d50*/  BSYNC B1 ;  /* 0x0000000000017941 */ /* 0x000fea0003800000 */
.L_x_49:
[----:B0----5:R-:W-:Y:S01]  /*2d60*/  IMAD.U32 R20, R89, 0x10000, RZ ;  /* 0x0001000059147824 */ /* 0x021fe200078e00ff */
[----:B------:R-:W-:Y:S01]  /*2d70*/  ISETP.GT.AND P3, PT, R3, 0x80, P2 ;  /* 0x000000800300780c */ /* 0x000fe20001764270 */
[----:B------:R-:W-:Y:S01]  /*2d80*/  @P0 IMAD.MOV.U32 R56, RZ, RZ, R82 ;  /* 0x000000ffff380224 */ /* 0x000fe200078e0052 */
[----:B------:R-:W-:Y:S01]  /*2d90*/  BSSY B1, `(.L_x_51) ;  /* 0x0000008000017945 */ /* 0x000fe20003800000 */
[----:B-1----:R-:W-:Y:S01]  /*2da0*/  FMUL R5, R20, R73 ;  /* 0x0000004914057220 */ /* 0x002fe20000400000 */
[----:B------:R-:W-:-:S03]  /*2db0*/  @P0 IMAD.MOV.U32 R57, RZ, RZ, R69 ;  /* 0x000000ffff390224 */ /* 0x000fc600078e0045 */
[----:B------:R-:W-:-:S05]  /*2dc0*/  FFMA R5, R60, R72, R5 ;  /* 0x000000483c057223 */ /* 0x000fca0000000005 */
[----:B------:R-:W-:-:S05]  /*2dd0*/  F2FP.BF16.F32.PACK_AB R5, RZ, R5 ;  /* 0x00000005ff05723e */ /* 0x000fca00000010ff */
[----:B------:R0:W-:Y:S01]  /*2de0*/  @P0 STG.E.U16 desc[UR36][R56.64+0x10], R5 ;  /* 0x0000100538000986 */ /* 0x0001e2000c101524 */
[----:B------:R-:W-:Y:S05]  /*2df0*/  @!P3 BRA `(.L_x_52) ;  /* 0x000000000004b947 */ /* 0x000fea0003800000 */
[----:B------:R1:W5:Y:S02]  /*2e00*/  LDG.E.LTC128B.U16 R89, desc[UR36][R66.64+0x12] ;  /* 0x0000122442597981 */ /* 0x000364000c1e1520 */
.L_x_52:
[----:B------:R-:W-:Y:S05]  /*2e10*/  BSYNC B1 ;  /* 0x0000000000017941 */ /* 0x000fea0003800000 */
.L_x_51:
[----:B-----5:R-:W-:Y:S01]  /*2e20*/  IMAD.U32 R20, R89, 0x10000, RZ ;  /* 0x0001000059147824 */ /* 0x020fe200078e00ff */
[----:B------:R-:W-:Y:S01]  /*2e30*/  ISETP.GT.AND P1, PT, R3, 0x88, P1 ;  /* 0x000000880300780c */ /* 0x000fe20000f24270 */
[----:B------:R-:W-:Y:S01]  /*2e40*/  @P3 IMAD.MOV.U32 R68, RZ, RZ, R82 ;  /* 0x000000ffff443224 */ /* 0x000fe200078e0052 */
[----:B------:R-:W-:Y:S01]  /*2e50*/  BSSY B1, `(.L_x_53) ;  /* 0x0000007000017945 */ /* 0x000fe20003800000 */
[----:B------:R-:W-:-:S04]  /*2e60*/  FMUL R20, R20, R73 ;  /* 0x0000004914147220 */ /* 0x000fc80000400000 */
[----:B------:R-:W-:-:S05]  /*2e70*/  FFMA R20, R61, R72, R20 ;  /* 0x000000483d147223 */ /* 0x000fca0000000014 */
[----:B------:R-:W-:-:S05]  /*2e80*/  F2FP.BF16.F32.PACK_AB R20, RZ, R20 ;  /* 0x00000014ff14723e */ /* 0x000fca00000010ff */
[----:B------:R0:W-:Y:S01]  /*2e90*/  @P3 STG.E.U16 desc[UR36][R68.64+0x12], R20 ;  /* 0x0000121444003986 */ /* 0x0001e2000c101524 */
[----:B------:R-:W-:Y:S05]  /*2ea0*/  @!P1 BRA `(.L_x_54) ;  /* 0x0000000000049947 */ /* 0x000fea0003800000 */
[----:B------:R0:W5:Y:S02]  /*2eb0*/  LDG.E.LTC128B.U16 R89, desc[UR36][R14.64+0x10] ;  /* 0x000010240e597981 */ /* 0x000164000c1e1520 */
.L_x_54:
[----:B------:R-:W-:Y:S05]  /*2ec0*/  BSYNC B1 ;  /* 0x0000000000017941 */ /* 0x000fea0003800000 */
.L_x_53:
[----:B0----5:R-:W-:Y:S01]  /*2ed0*/  IMAD.U32 R20, R89, 0x10000, RZ ;  /* 0x0001000059147824 */ /* 0x021fe200078e00ff */
        /* <DEDUP_REMOVED lines=8> */
.L_x_56:
[----:B------:R-:W-:Y:S05]  /*2f60*/  BSYNC B1 ;  /* 0x0000000000017941 */ /* 0x000fea0003800000 */
.L_x_55:
[----:B-----5:R-:W-:Y:S01]  /*2f70*/  IMAD.U32 R20, R89, 0x10000, RZ ;  /* 0x0001000059147824 */ /* 0x020fe200078e00ff */
[----:B------:R-:W-:Y:S01]  /*2f80*/  ISETP.GT.AND P3, PT, R6, 0x10, PT ;  /* 0x000000100600780c */ /* 0x000fe20003f64270 */
[----:B------:R-:W-:Y:S02]  /*2f90*/  BSSY B1, `(.L_x_57) ;  /* 0x0000008000017945 */ /* 0x000fe40003800000 */
[----:B------:R-:W-:Y:S01]  /*2fa0*/  FMUL R20, R20, R73 ;  /* 0x0000004914147220 */ /* 0x000fe20000400000 */
[----:B------:R-:W-:-:S03]  /*2fb0*/  ISETP.GT.AND P0, PT, R3, RZ, P3 ;  /* 0x000000ff0300720c */ /* 0x000fc60001f04270 */
[----:B------:R-:W-:-:S05]  /*2fc0*/  FFMA R20, R63, R72, R20 ;  /* 0x000000483f147223 */ /* 0x000fca0000000014 */
[----:B------:R-:W-:-:S05]  /*2fd0*/  F2FP.BF16.F32.PACK_AB R20, RZ, R20 ;  /* 0x00000014ff14723e */ /* 0x000fca00000010ff */
[----:B------:R0:W-:Y:S01]  /*2fe0*/  @P2 STG.E.U16 desc[UR36][R10.64+0x12], R20 ;  /* 0x000012140a002986 */ /* 0x0001e2000c101524 */
[----:B------:R-:W-:Y:S05]  /*2ff0*/  @!P0 BRA `(.L_x_58) ;  /* 0x0000000000048947 */ /* 0x000fea0003800000 */
[----:B------:R0:W5:Y:S02]  /*3000*/  LDG.E.LTC128B.U16 R89, desc[UR36][R12.64+0x20] ;  /* 0x000020240c597981 */ /* 0x000164000c1e1520 */
.L_x_58:
[----:B------:R-:W-:Y:S05]  /*3010*/  BSYNC B1 ;  /* 0x0000000000017941 */ /* 0x000fea0003800000 */
.L_x_57:
[----:B0----5:R-:W-:Y:S01]  /*3020*/  IMAD.U32 R10, R89, 0x10000, RZ ;  /* 0x00010000590a7824 */ /* 0x021fe200078e00ff */
        /* <DEDUP_REMOVED lines=9> */
.L_x_60:
[----:B------:R-:W-:Y:S05]  /*30c0*/  BSYNC B1 ;  /* 0x0000000000017941 */ /* 0x000fea0003800000 */
.L_x_59:
        /* <DEDUP_REMOVED lines=9> */
.L_x_62:
[----:B------:R-:W-:Y:S05]  /*3160*/  BSYNC B1 ;  /* 0x0000000000017941 */ /* 0x000fea0003800000 */
.L_x_61:
        /* <DEDUP_REMOVED lines=9> */
.L_x_64:
[----:B------:R-:W-:Y:S05]  /*3200*/  BSYNC B1 ;  /* 0x0000000000017941 */ /* 0x000fea0003800000 */
.L_x_63:
        /* <DEDUP_REMOVED lines=10> */
.L_x_66:
[----:B------:R-:W-:Y:S05]  /*32b0*/  BSYNC B1 ;  /* 0x0000000000017941 */ /* 0x000fea0003800000 */
.L_x_65:
        /* <DEDUP_REMOVED lines=10> */
.L_x_68:
[----:B------:R-:W-:Y:S05]  /*3360*/  BSYNC B1 ;  /* 0x0000000000017941 */ /* 0x000fea0003800000 */
.L_x_67:
        /* <DEDUP_REMOVED lines=9> */
.L_x_70:
[----:B------:R-:W-:Y:S05]  /*3400*/  BSYNC B1 ;  /* 0x0000000000017941 */ /* 0x000fea0003800000 */
.L_x_69:
        /* <DEDUP_REMOVED lines=9> */
.L_x_72:
[----:B------:R-:W-:Y:S05]  /*34a0*/  BSYNC B1 ;  /* 0x0000000000017941 */ /* 0x000fea0003800000 */
.L_x_71:
        /* <DEDUP_REMOVED lines=9> */
.L_x_74:
[----:B------:R-:W-:Y:S05]  /*3540*/  BSYNC B1 ;  /* 0x0000000000017941 */ /* 0x000fea0003800000 */
.L_x_73:
[----:B0----5:R-:W-:Y:S01]  /*3550*/  IMAD.U32 R10, R89, 0x10000, RZ ;  /* 0x00010000590a7824 */ /* 0x021fe200078e00ff */
[----:B------:R-:W-:Y:S01]  /*3560*/  ISETP.GT.AND P4, PT, R3, 0x80, P2 ;  /* 0x000000800300780c */ /* 0x000fe20001784270 */
[----:B------:R-:W-:Y:S02]  /*3570*/  BSSY B1, `(.L_x_75) ;  /* 0x000000b000017945 */ /* 0x000fe40003800000 */
[----:B------:R-:W-:Y:S01]  /*3580*/  FMUL R5, R10, R73 ;  /* 0x000000490a057220 */ /* 0x000fe20000400000 */
[----:B------:R-:W-:-:S04]  /*3590*/  IMAD.WIDE.U32 R10, R4, 0xf0, R74 ;  /* 0x000000f0040a7825 */ /* 0x000fc800078e004a */
[----:B------:R-:W-:-:S05]  /*35a0*/  FFMA R5, R40, R72, R5 ;  /* 0x0000004828057223 */ /* 0x000fca0000000005 */
[----:B------:R-:W-:Y:S01]  /*35b0*/  F2FP.BF16.F32.PACK_AB R4, RZ, R5 ;  /* 0x00000005ff04723e */ /* 0x000fe200000010ff */
[----:B------:R-:W-:-:S03]  /*35c0*/  IMAD.IADD R5, R87, 0x1, R11 ;  /* 0x0000000157057824 */ /* 0x000fc600078e020b */
[----:B------:R-:W-:Y:S01]  /*35d0*/  PRMT R20, R4, 0x7610, R20 ;  /* 0x0000761004147816 */ /* 0x000fe20000000014 */
[----:B------:R-:W-:-:S05]  /*35e0*/  IMAD.MOV.U32 R4, RZ, RZ, R10 ;  /* 0x000000ffff047224 */ /* 0x000fca00078e000a */
[----:B------:R0:W-:Y:S01]  /*35f0*/  @P5 STG.E.U16 desc[UR36][R4.64+0x20], R20 ;  /* 0x0000201404005986 */ /* 0x0001e2000c101524 */
[----:B------:R-:W-:Y:S05]  /*3600*/  @!P4 BRA `(.L_x_76) ;  /* 0x000000000004c947 */ /* 0x000fea0003800000 */
[----:B------:R0:W5:Y:S02]  /*3610*/  LDG.E.LTC128B.U16 R89, desc[UR36][R66.64+0x22] ;  /* 0x0000222442597981 */ /* 0x000164000c1e1520 */
.L_x_76:
[----:B------:R-:W-:Y:S05]  /*3620*/  BSYNC B1 ;  /* 0x0000000000017941 */ /* 0x000fea0003800000 */
.L_x_75:
        /* <DEDUP_REMOVED lines=9> */
.L_x_78:
[----:B------:R-:W-:Y:S05]  /*36c0*/  BSYNC B1 ;  /* 0x0000000000017941 */ /* 0x000fea0003800000 */
.L_x_77:
[----:B0----5:R-:W-:Y:S01]  /*36d0*/  IMAD.U32 R20, R89, 0x10000, RZ ;  /* 0x0001000059147824 */ /* 0x021fe200078e00ff */
[----:B------:R-:W-:Y:S01]  /*36e0*/  IADD3 R10, P4, R7, R10, RZ ;  /* 0x0000000a070a7210 */ /* 0x000fe20007f9e0ff */
[----:B------:R-:W-:Y:S01]  /*36f0*/  BSSY B1, `(.L_x_79) ;  /* 0x0000009000017945 */ /* 0x000fe20003800000 */
[----:B------:R-:W-:Y:S01]  /*3700*/  ISETP.GT.AND P2, PT, R3, 0x88, P2 ;  /* 0x000000880300780c */ /* 0x000fe20001744270 */
[----:B------:R-:W-:-:S04]  /*3710*/  FMUL R11, R20, R73 ;  /* 0x00000049140b7220 */ /* 0x000fc80000400000 */
[----:B------:R-:W-:-:S05]  /*3720*/  FFMA R11, R42, R72, R11 ;  /* 0x000000482a0b7223 */ /* 0x000fca000000000b */
[----:B------:R-:W-:Y:S01]  /*3730*/  F2FP.BF16.F32.PACK_AB R7, RZ, R11 ;  /* 0x0000000bff07723e */ /* 0x000fe200000010ff */
[----:B------:R-:W-:-:S05]  /*3740*/  IMAD.X R11, R21, 0x1, R5, P4 ;  /* 0x00000001150b7824 */ /* 0x000fca00020e0605 */
[----:B------:R0:W-:Y:S01]  /*3750*/  @P3 STG.E.U16 desc[UR36][R10.64+0x20], R7 ;  /* 0x000020070a003986 */ /* 0x0001e2000c101524 */
[----:B------:R-:W-:Y:S05]  /*3760*/  @!P2 BRA `(.L_x_80) ;  /* 0x000000000004a947 */ /* 0x000fea0003800000 */
[----:B------:R0:W5:Y:S02]  /*3770*/  LDG.E.LTC128B.U16 R89, desc[UR36][R14.64+0x22] ;  /* 0x000022240e597981 */ /* 0x000164000c1e1520 */
.L_x_80:
[----:B------:R-:W-:Y:S05]  /*3780*/  BSYNC B1 ;  /* 0x0000000000017941 */ /* 0x000fea0003800000 */
.L_x_79:
        /* <DEDUP_REMOVED lines=9> */
.L_x_82:
[----:B------:R-:W-:Y:S05]  /*3820*/  BSYNC B1 ;  /* 0x0000000000017941 */ /* 0x000fea0003800000 */
.L_x_81:
        /* <DEDUP_REMOVED lines=9> */
.L_x_84:
[----:B------:R-:W-:Y:S05]  /*38c0*/  BSYNC B1 ;  /* 0x0000000000017941 */ /* 0x000fea0003800000 */
.L_x_83:
        /* <DEDUP_REMOVED lines=9> */
.L_x_86:
[----:B------:R-:W-:Y:S05]  /*3960*/  BSYNC B1 ;  /* 0x0000000000017941 */ /* 0x000fea0003800000 */
.L_x_85:
        /* <DEDUP_REMOVED lines=9> */
.L_x_88:
[----:B------:R-:W-:Y:S05]  /*3a00*/  BSYNC B1 ;  /* 0x0000000000017941 */ /* 0x000fea0003800000 */
.L_x_87:
        /* <DEDUP_REMOVED lines=10> */
.L_x_90:
[----:B------:R-:W-:Y:S05]  /*3ab0*/  BSYNC B1 ;  /* 0x0000000000017941 */ /* 0x000fea0003800000 */
.L_x_89:
        /* <DEDUP_REMOVED lines=10> */
.L_x_92:
[----:B------:R-:W-:Y:S05]  /*3b60*/  BSYNC B1 ;  /* 0x0000000000017941 */ /* 0x000fea0003800000 */
.L_x_91:
        /* <DEDUP_REMOVED lines=9> */
.L_x_94:
[----:B------:R-:W-:Y:S05]  /*3c00*/  BSYNC B1 ;  /* 0x0000000000017941 */ /* 0x000fea0003800000 */
.L_x_93:
        /* <DEDUP_REMOVED lines=9> */
.L_x_96:
[----:B------:R-:W-:Y:S05]  /*3ca0*/  BSYNC B1 ;  /* 0x0000000000017941 */ /* 0x000fea0003800000 */
.L_x_95:
        /* <DEDUP_REMOVED lines=10> */
.L_x_98:
[----:B------:R-:W-:Y:S05]  /*3d50*/  BSYNC B1 ;  /* 0x0000000000017941 */ /* 0x000fea0003800000 */
.L_x_97:
        /* <DEDUP_REMOVED lines=10> */
.L_x_100:
[----:B------:R-:W-:Y:S05]  /*3e00*/  BSYNC B1 ;  /* 0x0000000000017941 */ /* 0x000fea0003800000 */
.L_x_99:
        /* <DEDUP_REMOVED lines=9> */
.L_x_102:
[----:B------:R-:W-:Y:S05]  /*3ea0*/  BSYNC B1 ;  /* 0x0000000000017941 */ /* 0x000fea0003800000 */
.L_x_101:
        /* <DEDUP_REMOVED lines=9> */
.L_x_104:
[----:B------:R-:W-:Y:S05]  /*3f40*/  BSYNC B1 ;  /* 0x0000000000017941 */ /* 0x000fea0003800000 */
.L_x_103:
        /* <DEDUP_REMOVED lines=9> */
.L_x_106:
[----:B------:R-:W-:Y:S05]  /*3fe0*/  BSYNC B1 ;  /* 0x0000000000017941 */ /* 0x000fea0003800000 */
.L_x_105:
        /* <DEDUP_REMOVED lines=9> */
.L_x_108:
[----:B------:R-:W-:Y:S05]  /*4080*/  BSYNC B1 ;  /* 0x0000000000017941 */ /* 0x000fea0003800000 */
.L_x_107:
        /* <DEDUP_REMOVED lines=9> */
.L_x_110:
[----:B------:R-:W-:Y:S05]  /*4120*/  BSYNC B1 ;  /* 0x0000000000017941 */ /* 0x000fea0003800000 */
.L_x_109:
        /* <DEDUP_REMOVED lines=9> */
.L_x_112:
[----:B------:R-:W-:Y:S05]  /*41c0*/  BSYNC B1 ;  /* 0x0000000000017941 */ /* 0x000fea0003800000 */
.L_x_111:
        /* <DEDUP_REMOVED lines=9> */
.L_x_114:
[----:B------:R-:W-:Y:S05]  /*4260*/  BSYNC B1 ;  /* 0x0000000000017941 */ /* 0x000fea0003800000 */
.L_x_113:
        /* <DEDUP_REMOVED lines=9> */
.L_x_116:
[----:B------:R-:W-:Y:S05]  /*4300*/  BSYNC B1 ;  /* 0x0000000000017941 */ /* 0x000fea0003800000 */
.L_x_115:
        /* <DEDUP_REMOVED lines=9> */
.L_x_118:
[----:B------:R-:W-:Y:S05]  /*43a0*/  BSYNC B1 ;  /* 0x0000000000017941 */ /* 0x000fea0003800000 */
.L_x_117:
        /* <DEDUP_REMOVED lines=9> */
.L_x_120:
[----:B------:R-:W-:Y:S05]  /*4440*/  BSYNC B1 ;  /* 0x0000000000017941 */ /* 0x000fea0003800000 */
.L_x_119:
[----:B------:R-:W-:Y:S05]  /*4450*/  @!P0 BRA `(.L_x_121) ;  /* 0x0000000c00a08947 */ /* 0x000fea0003800000 */
[----:B-----5:R-:W-:-:S04]  /*4460*/  IMAD.U32 R4, R89, 0x10000, RZ ;  /* 0x0001000059047824 */ /* 0x020fc800078e00ff */
[----:B------:R-:W-:-:S04]  /*4470*/  FMUL R4, R4, R73 ;  /* 0x0000004904047220 */ /* 0x000fc80000400000 */
[----:B------:R-:W-:-:S05]  /*4480*/  FFMA R4, R31, R72, R4 ;  /* 0x000000481f047223 */ /* 0x000fca0000000004 */
[----:B------:R-:W-:-:S05]  /*4490*/  F2FP.BF16.F32.PACK_AB R4, RZ, R4 ;  /* 0x00000004ff04723e */ /* 0x000fca00000010ff */
[----:B------:R0:W-:Y:S01]  /*44a0*/  STG.E.U16 desc[UR36][R10.64+0x52], R4 ;  /* 0x000052040a007986 */ /* 0x0001e2000c101524 */
[----:B------:R-:W-:Y:S05]  /*44b0*/  BRA `(.L_x_121) ;  /* 0x0000000c00887947 */ /* 0x000fea0003800000 */
.L_x_30:
[----:B------:R-:W-:Y:S01]  /*44c0*/  ULDC.64 UR4, c[0x0][0x5c0] ;  /* 0x0001700000047ab9 */ /* 0x000fe20000000a00 */
[-C--:B------:R-:W-:Y:S01]  /*44d0*/  FMUL R64, R64, R72.reuse ;  /* 0x0000004840407220 */ /* 0x080fe20000400000 */
[----:B------:R-:W-:Y:S01]  /*44e0*/  LEA R8, P2, R78, UR4, 0x1 ;  /* 0x000000044e087c11 */ /* 0x000fe2000f8408ff */
[----:B------:R-:W-:Y:S01]  /*44f0*/  IMAD.SHL.U32 R23, R4, 0x10, RZ ;  /* 0x0000001004177824 */ /* 0x000fe200078e00ff */
[----:B------:R-:W-:Y:S01]  /*4500*/  ISETP.GT.AND P3, PT, R6, 0x1, PT ;  /* 0x000000010600780c */ /* 0x000fe20003f64270 */
[----:B------:R-:W-:Y:S01]  /*4510*/  FMUL R65, R65, R72 ;  /* 0x0000004841417220 */ /* 0x000fe20000400000 */
[----:B------:R-:W-:Y:S01]  /*4520*/  F2FP.BF16.F32.PACK_AB R64, RZ, R64 ;  /* 0x00000040ff40723e */ /* 0x000fe200000010ff */
[-C--:B------:R-:W-:Y:S01]  /*4530*/  FMUL R67, R67, R72.reuse ;  /* 0x0000004843437220 */ /* 0x080fe20000400000 */
[----:B------:R-:W-:Y:S01]  /*4540*/  LEA.HI.X R9, R78, UR5, R85, 0x1, P2 ;  /* 0x000000054e097c11 */ /* 0x000fe200090f0c55 */
[-C--:B------:R-:W-:Y:S01]  /*4550*/  FMUL R66, R66, R72.reuse ;  /* 0x0000004842427220 */ /* 0x080fe20000400000 */
[----:B------:R-:W-:Y:S01]  /*4560*/  ISETP.GT.AND P2, PT, R3, RZ, P3 ;  /* 0x000000ff0300720c */ /* 0x000fe20001f44270 */
[-C--:B------:R-:W-:Y:S01]  /*4570*/  FMUL R69, R69, R72.reuse ;  /* 0x0000004845457220 */ /* 0x080fe20000400000 */
[----:B------:R-:W-:Y:S01]  /*4580*/  SHF.L.U64.HI R7, R4, 0x4, R5 ;  /* 0x0000000404077819 */ /* 0x000fe20000010205 */
[----:B------:R-:W-:Y:S01]  /*4590*/  @P1 STG.E.U16 desc[UR36][R8.64], R64 ;  /* 0x0000004008001986 */ /* 0x000fe2000c101524 */
[----:B------:R-:W-:Y:S01]  /*45a0*/  ISETP.GT.AND P1, PT, R3, 0x8, P3 ;  /* 0x000000080300780c */ /* 0x000fe20001f24270 */
[----:B------:R-:W-:Y:S01]  /*45b0*/  FMUL R68, R68, R72 ;  /* 0x0000004844447220 */ /* 0x000fe20000400000 */
[----:B------:R-:W-:Y:S01]  /*45c0*/  IADD3 R14, P4, R23, R8, RZ ;  /* 0x00000008170e7210 */ /* 0x000fe20007f9e0ff */
[-C--:B------:R-:W-:Y:S01]  /*45d0*/  FMUL R71, R71, R72.reuse ;  /* 0x0000004847477220 */ /* 0x080fe20000400000 */
[----:B------:R-:W-:Y:S01]  /*45e0*/  F2FP.BF16.F32.PACK_AB R65, RZ, R65 ;  /* 0x00000041ff41723e */ /* 0x000fe200000010ff */
[----:B------:R-:W-:Y:S01]  /*45f0*/  FMUL R70, R70, R72 ;  /* 0x0000004846467220 */ /* 0x000fe20000400000 */
[----:B------:R-:W-:Y:S01]  /*4600*/  F2FP.BF16.F32.PACK_AB R67, RZ, R67 ;  /* 0x00000043ff43723e */ /* 0x000fe200000010ff */
[----:B------:R-:W-:Y:S01]  /*4610*/  IMAD.X R15, R7, 0x1, R9, P4 ;  /* 0x00000001070f7824 */ /* 0x000fe200020e0609 */
[----:B------:R-:W-:Y:S01]  /*4620*/  ISETP.GT.AND P5, PT, R3, 0x8, P0 ;  /* 0x000000080300780c */ /* 0x000fe200007a4270 */
[----:B------:R-:W-:Y:S01]  /*4630*/  @P2 STG.E.U16 desc[UR36][R8.64+0x2], R65 ;  /* 0x0000024108002986 */ /* 0x000fe2000c101524 */
[----:B------:R-:W-:Y:S01]  /*4640*/  F2FP.BF16.F32.PACK_AB R66, RZ, R66 ;  /* 0x00000042ff42723e */ /* 0x000fe200000010ff */
[----:B------:R-:W-:Y:S01]  /*4650*/  FMUL R56, R56, R72 ;  /* 0x0000004838387220 */ /* 0x000fe20000400000 */
[C---:B------:R-:W-:Y:S01]  /*4660*/  ISETP.GT.AND P2, PT, R6.reuse, 0x8, PT ;  /* 0x000000080600780c */ /* 0x040fe20003f44270 */
[----:B------:R-:W-:Y:S01]  /*4670*/  @P1 STG.E.U16 desc[UR36][R14.64+0x2], R67 ;  /* 0x000002430e001986 */ /* 0x000fe2000c101524 */
[----:B------:R-:W-:Y:S01]  /*4680*/  ISETP.GT.AND P1, PT, R6, 0x9, PT ;  /* 0x000000090600780c */ /* 0x000fe20003f24270 */
[----:B------:R-:W-:Y:S01]  /*4690*/  IMAD R5, R5, 0xf0, RZ ;  /* 0x000000f005057824 */ /* 0x000fe200078e02ff */
[----:B------:R-:W-:Y:S01]  /*46a0*/  F2FP.BF16.F32.PACK_AB R69, RZ, R69 ;  /* 0x00000045ff45723e */ /* 0x000fe200000010ff */
[----:B------:R-:W-:Y:S01]  /*46b0*/  IMAD.WIDE.U32 R10, R4, 0xf0, R14 ;  /* 0x000000f0040a7825 */ /* 0x000fe200078e000e */
[----:B------:R-:W-:-:S03]  /*46c0*/  ISETP.GT.AND P4, PT, R3, RZ, P1 ;  /* 0x000000ff0300720c */ /* 0x000fc60000f84270 */
[----:B------:R-:W-:Y:S01]  /*46d0*/  FMUL R57, R57, R72 ;  /* 0x0000004839397220 */ /* 0x000fe20000400000 */
[----:B------:R-:W-:Y:S01]  /*46e0*/  F2FP.BF16.F32.PACK_AB R68, RZ, R68 ;  /* 0x00000044ff44723e */ /* 0x000fe200000010ff */
[----:B------:R-:W-:Y:S01]  /*46f0*/  @P5 STG.E.U16 desc[UR36][R14.64], R66 ;  /* 0x000000420e005986 */ /* 0x000fe2000c101524 */
[----:B------:R-:W-:Y:S01]  /*4700*/  ISETP.GT.AND P5, PT, R3, RZ, P2 ;  /* 0x000000ff0300720c */ /* 0x000fe200017a4270 */
[----:B------:R-:W-:Y:S01]  /*4710*/  IMAD.IADD R11, R5, 0x1, R11 ;  /* 0x00000001050b7824 */ /* 0x000fe200078e020b */
[----:B------:R-:W-:Y:S01]  /*4720*/  F2FP.BF16.F32.PACK_AB R71, RZ, R71 ;  /* 0x00000047ff47723e */ /* 0x000fe200000010ff */
[----:B------:R-:W-:Y:S01]  /*4730*/  FMUL R58, R58, R72 ;  /* 0x000000483a3a7220 */ /* 0x000fe20000400000 */
[----:B------:R-:W-:Y:S01]  /*4740*/  F2FP.BF16.F32.PACK_AB R70, RZ, R70 ;  /* 0x00000046ff46723e */ /* 0x000fe200000010ff */
[----:B------:R-:W-:Y:S01]  /*4750*/  FMUL R59, R59, R72 ;  /* 0x000000483b3b7220 */ /* 0x000fe20000400000 */
[----:B------:R-:W-:Y:S01]  /*4760*/  F2FP.BF16.F32.PACK_AB R56, RZ, R56 ;  /* 0x00000038ff38723e */ /* 0x000fe200000010ff */
[-C--:B------:R-:W-:Y:S01]  /*4770*/  FMUL R60, R60, R72.reuse ;  /* 0x000000483c3c7220 */ /* 0x080fe20000400000 */
[----:B------:R-:W-:Y:S01]  /*4780*/  F2FP.BF16.F32.PACK_AB R57, RZ, R57 ;  /* 0x00000039ff39723e */ /* 0x000fe200000010ff */
[----:B------:R-:W-:Y:S01]  /*4790*/  @P4 STG.E.U16 desc[UR36][R8.64+0x12], R69 ;  /* 0x0000124508004986 */ /* 0x000fe2000c101524 */
[----:B------:R-:W-:Y:S01]  /*47a0*/  ISETP.GT.AND P4, PT, R3, 0x8, P1 ;  /* 0x000000080300780c */ /* 0x000fe20000f84270 */
[----:B------:R-:W-:Y:S01]  /*47b0*/  FMUL R61, R61, R72 ;  /* 0x000000483d3d7220 */ /* 0x000fe20000400000 */
[----:B------:R-:W-:Y:S01]  /*47c0*/  F2FP.BF16.F32.PACK_AB R58, RZ, R58 ;  /* 0x0000003aff3a723e */ /* 0x000fe200000010ff */
[----:B------:R-:W-:Y:S01]  /*47d0*/  @P5 STG.E.U16 desc[UR36][R8.64+0x10], R68 ;  /* 0x0000104408005986 */ /* 0x000fe2000c101524 */
[----:B------:R-:W-:Y:S01]  /*47e0*/  ISETP.GT.AND P5, PT, R3, 0x8, P2 ;  /* 0x000000080300780c */ /* 0x000fe200017a4270 */
[-C--:B------:R-:W-:Y:S01]  /*47f0*/  FMUL R62, R62, R72.reuse ;  /* 0x000000483e3e7220 */ /* 0x080fe20000400000 */
[----:B------:R-:W-:Y:S01]  /*4800*/  F2FP.BF16.F32.PACK_AB R59, RZ, R59 ;  /* 0x0000003bff3b723e */ /* 0x000fe200000010ff */
[----:B------:R-:W-:Y:S01]  /*4810*/  FMUL R63, R63, R72 ;  /* 0x000000483f3f7220 */ /* 0x000fe20000400000 */
[----:B------:R-:W-:Y:S01]  /*4820*/  F2FP.BF16.F32.PACK_AB R60, RZ, R60 ;  /* 0x0000003cff3c723e */ /* 0x000fe200000010ff */
[-C--:B------:R-:W-:Y:S01]  /*4830*/  FMUL R49, R49, R72.reuse ;  /* 0x0000004831317220 */ /* 0x080fe20000400000 */
[----:B------:R-:W-:Y:S01]  /*4840*/  F2FP.BF16.F32.PACK_AB R61, RZ, R61 ;  /* 0x0000003dff3d723e */ /* 0x000fe200000010ff */
[----:B------:R-:W-:Y:S01]  /*4850*/  FMUL R48, R48, R72 ;  /* 0x0000004830307220 */ /* 0x000fe20000400000 */
[----:B------:R-:W-:Y:S01]  /*4860*/  F2FP.BF16.F32.PACK_AB R62, RZ, R62 ;  /* 0x0000003eff3e723e */ /* 0x000fe200000010ff */
[----:B------:R-:W-:Y:S01]  /*4870*/  @P4 STG.E.U16 desc[UR36][R14.64+0x12], R71 ;  /* 0x000012470e004986 */ /* 0x000fe2000c101524 */
[C---:B------:R-:W-:Y:S01]  /*4880*/  ISETP.GT.AND P4, PT, R3.reuse, 0x80, P0 ;  /* 0x000000800300780c */ /* 0x040fe20000784270 */
[-C--:B------:R-:W-:Y:S01]  /*4890*/  FMUL R50, R50, R72.reuse ;  /* 0x0000004832327220 */ /* 0x080fe20000400000 */
[C---:B------:R-:W-:Y:S01]  /*48a0*/  ISETP.GT.AND P0, PT, R3.reuse, 0x88, P0 ;  /* 0x000000880300780c */ /* 0x040fe20000704270 */
[----:B------:R-:W-:Y:S01]  /*48b0*/  @P5 STG.E.U16 desc[UR36][R14.64+0x10], R70 ;  /* 0x000010460e005986 */ /* 0x000fe2000c101524 */
[----:B------:R-:W-:Y:S01]  /*48c0*/  ISETP.GT.AND P5, PT, R3, 0x80, P3 ;  /* 0x000000800300780c */ /* 0x000fe20001fa4270 */
[-C--:B------:R-:W-:Y:S01]  /*48d0*/  FMUL R51, R51, R72.reuse ;  /* 0x0000004833337220 */ /* 0x080fe20000400000 */
[----:B------:R-:W-:Y:S01]  /*48e0*/  ISETP.GT.AND P3, PT, R3, 0x88, P3 ;  /* 0x000000880300780c */ /* 0x000fe20001f64270 */
[-C--:B------:R-:W-:Y:S01]  /*48f0*/  FMUL R52, R52, R72.reuse ;  /* 0x0000004834347220 */ /* 0x080fe20000400000 */
[----:B------:R-:W-:Y:S01]  /*4900*/  F2FP.BF16.F32.PACK_AB R63, RZ, R63 ;  /* 0x0000003fff3f723e */ /* 0x000fe200000010ff */
[-C--:B------:R-:W-:Y:S01]  /*4910*/  FMUL R53, R53, R72.reuse ;  /* 0x0000004835357220 */ /* 0x080fe20000400000 */
[----:B------:R-:W-:Y:S01]  /*4920*/  F2FP.BF16.F32.PACK_AB R49, RZ, R49 ;  /* 0x00000031ff31723e */ /* 0x000fe200000010ff */
[----:B------:R-:W-:Y:S01]  /*4930*/  FMUL R54, R54, R72 ;  /* 0x0000004836367220 */ /* 0x000fe20000400000 */
[----:B------:R-:W-:Y:S01]  /*4940*/  F2FP.BF16.F32.PACK_AB R48, RZ, R48 ;  /* 0x00000030ff30723e */ /* 0x000fe200000010ff */
[----:B------:R0:W-:Y:S01]  /*4950*/  @P4 STG.E.U16 desc[UR36][R10.64], R56 ;  /* 0x000000380a004986 */ /* 0x0001e2000c101524 */
[----:B------:R-:W-:Y:S01]  /*4960*/  IADD3 R12, P4, R23, R10, RZ ;  /* 0x0000000a170c7210 */ /* 0x000fe20007f9e0ff */
[----:B------:R-:W-:Y:S01]  /*4970*/  FMUL R55, R55, R72 ;  /* 0x0000004837377220 */ /* 0x000fe20000400000 */
[----:B------:R-:W-:Y:S01]  /*4980*/  F2FP.BF16.F32.PACK_AB R50, RZ, R50 ;  /* 0x00000032ff32723e */ /* 0x000fe200000010ff */
[----:B------:R1:W-:Y:S01]  /*4990*/  @P5 STG.E.U16 desc[UR36][R10.64+0x2], R57 ;  /* 0x000002390a005986 */ /* 0x0003e2000c101524 */
[----:B------:R-:W-:Y:S01]  /*49a0*/  ISETP.GT.AND P5, PT, R3, 0x80, P2 ;  /* 0x000000800300780c */ /* 0x000fe200017a4270 */
[--C-:B------:R-:W-:Y:S01]  /*49b0*/  IMAD.X R13, R7, 0x1, R11.reuse, P4 ;  /* 0x00000001070d7824 */ /* 0x100fe200020e060b */
[C---:B------:R-:W-:Y:S01]  /*49c0*/  ISETP.GT.AND P4, PT, R3.reuse, 0x80, P1 ;  /* 0x000000800300780c */ /* 0x040fe20000f84270 */
[-C--:B------:R-:W-:Y:S01]  /*49d0*/  FMUL R40, R40, R72.reuse ;  /* 0x0000004828287220 */ /* 0x080fe20000400000 */
[----:B------:R-:W-:Y:S01]  /*49e0*/  ISETP.GT.AND P1, PT, R3, 0x88, P1 ;  /* 0x000000880300780c */ /* 0x000fe20000f24270 */
[-C--:B------:R-:W-:Y:S01]  /*49f0*/  FMUL R41, R41, R72.reuse ;  /* 0x0000004829297220 */ /* 0x080fe20000400000 */
[----:B------:R-:W-:Y:S01]  /*4a00*/  @P0 STG.E.U16 desc[UR36][R12.64], R58 ;  /* 0x0000003a0c000986 */ /* 0x000fe2000c101524 */
[----:B------:R-:W-:Y:S01]  /*4a10*/  ISETP.GT.AND P0, PT, R6, 0x11, PT ;  /* 0x000000110600780c */ /* 0x000fe20003f04270 */
[-C--:B------:R-:W-:Y:S01]  /*4a20*/  FMUL R42, R42, R72.reuse ;  /* 0x000000482a2a7220 */ /* 0x080fe20000400000 */
[----:B------:R-:W-:Y:S01]  /*4a30*/  F2FP.BF16.F32.PACK_AB R51, RZ, R51 ;  /* 0x00000033ff33723e */ /* 0x000fe200000010ff */
[----:B------:R-:W-:Y:S01]  /*4a40*/  FMUL R43, R43, R72 ;  /* 0x000000482b2b7220 */ /* 0x000fe20000400000 */
[----:B------:R-:W-:Y:S01]  /*4a50*/  F2FP.BF16.F32.PACK_AB R52, RZ, R52 ;  /* 0x00000034ff34723e */ /* 0x000fe200000010ff */
[----:B------:R-:W-:Y:S01]  /*4a60*/  FMUL R44, R44, R72 ;  /* 0x000000482c2c7220 */ /* 0x000fe20000400000 */
[--C-:B------:R-:W-:Y:S01]  /*4a70*/  @P5 IMAD.MOV.U32 R20, RZ, RZ, R10.reuse ;  /* 0x000000ffff145224 */ /* 0x100fe200078e000a */
[----:B------:R-:W-:Y:S01]  /*4a80*/  F2FP.BF16.F32.PACK_AB R53, RZ, R53 ;  /* 0x00000035ff35723e */ /* 0x000fe200000010ff */
[--C-:B------:R-:W-:Y:S01]  /*4a90*/  @P5 IMAD.MOV.U32 R21, RZ, RZ, R11.reuse ;  /* 0x000000ffff155224 */ /* 0x100fe200078e000b */
[----:B------:R-:W-:Y:S01]  /*4aa0*/  F2FP.BF16.F32.PACK_AB R54, RZ, R54 ;  /* 0x00000036ff36723e */ /* 0x000fe200000010ff */
[----:B0-----:R-:W-:Y:S01]  /*4ab0*/  @P4 IMAD.MOV.U32 R56, RZ, RZ, R10 ;  /* 0x000000ffff384224 */ /* 0x001fe200078e000a */
[----:B------:R-:W-:Y:S01]  /*4ac0*/  F2FP.BF16.F32.PACK_AB R55, RZ, R55 ;  /* 0x00000037ff37723e */ /* 0x000fe200000010ff */
[----:B-1----:R-:W-:Y:S01]  /*4ad0*/  @P4 IMAD.MOV.U32 R57, RZ, RZ, R11 ;  /* 0x000000ffff394224 */ /* 0x002fe200078e000b */
[----:B------:R-:W-:Y:S01]  /*4ae0*/  F2FP.BF16.F32.PACK_AB R40, RZ, R40 ;  /* 0x00000028ff28723e */ /* 0x000fe200000010ff */
[--C-:B------:R-:W-:Y:S01]  /*4af0*/  @P3 IMAD.MOV.U32 R10, RZ, RZ, R12.reuse ;  /* 0x000000ffff0a3224 */ /* 0x100fe200078e000c */
[----:B------:R-:W-:Y:S01]  /*4b00*/  F2FP.BF16.F32.PACK_AB R41, RZ, R41 ;  /* 0x00000029ff29723e */ /* 0x000fe200000010ff */
[--C-:B------:R-:W-:Y:S01]  /*4b10*/  @P3 IMAD.MOV.U32 R11, RZ, RZ, R13.reuse ;  /* 0x000000ffff0b3224 */ /* 0x100fe200078e000d */
[----:B------:R-:W-:Y:S01]  /*4b20*/  F2FP.BF16.F32.PACK_AB R42, RZ, R42 ;  /* 0x0000002aff2a723e */ /* 0x000fe200000010ff */
[-C--:B------:R-:W-:Y:S01]  /*4b30*/  FMUL R45, R45, R72.reuse ;  /* 0x000000482d2d7220 */ /* 0x080fe20000400000 */
[-C--:B------:R-:W-:Y:S01]  /*4b40*/  FMUL R46, R46, R72.reuse ;  /* 0x000000482e2e7220 */ /* 0x080fe20000400000 */
[----:B------:R-:W-:Y:S01]  /*4b50*/  F2FP.BF16.F32.PACK_AB R43, RZ, R43 ;  /* 0x0000002bff2b723e */ /* 0x000fe200000010ff */
[----:B------:R0:W-:Y:S01]  /*4b60*/  @P3 STG.E.U16 desc[UR36][R10.64+0x2], R59 ;  /* 0x0000023b0a003986 */ /* 0x0001e2000c101524 */
[----:B------:R-:W-:Y:S01]  /*4b70*/  ISETP.GT.AND P3, PT, R3, 0x88, P2 ;  /* 0x000000880300780c */ /* 0x000fe20001764270 */
[-C--:B------:R-:W-:Y:S01]  /*4b80*/  FMUL R47, R47, R72.reuse ;  /* 0x000000482f2f7220 */ /* 0x080fe20000400000 */
[----:B------:R-:W-:Y:S01]  /*4b90*/  ISETP.GT.AND P2, PT, R6, 0x10, PT ;  /* 0x000000100600780c */ /* 0x000fe20003f44270 */
[----:B------:R-:W-:Y:S01]  /*4ba0*/  @P5 STG.E.U16 desc[UR36][R20.64+0x10], R60 ;  /* 0x0000103c14005986 */ /* 0x000fe2000c101524 */
[C---:B------:R-:W-:Y:S01]  /*4bb0*/  ISETP.GT.AND P5, PT, R3.reuse, RZ, P0 ;  /* 0x000000ff0300720c */ /* 0x040fe200007a4270 */
[----:B------:R-:W-:Y:S01]  /*4bc0*/  FMUL R32, R32, R72 ;  /* 0x0000004820207220 */ /* 0x000fe20000400000 */
[----:B------:R-:W-:Y:S01]  /*4bd0*/  F2FP.BF16.F32.PACK_AB R44, RZ, R44 ;  /* 0x0000002cff2c723e */ /* 0x000fe200000010ff */
[----:B------:R-:W-:Y:S01]  /*4be0*/  @P4 STG.E.U16 desc[UR36][R56.64+0x12], R61 ;  /* 0x0000123d38004986 */ /* 0x000fe2000c101524 */
[----:B------:R-:W-:Y:S01]  /*4bf0*/  ISETP.GT.AND P4, PT, R3, RZ, P2 ;  /* 0x000000ff0300720c */ /* 0x000fe20001784270 */
[-C--:B------:R-:W-:Y:S01]  /*4c00*/  FMUL R33, R33, R72.reuse ;  /* 0x0000004821217220 */ /* 0x080fe20000400000 */
[----:B------:R-:W-:Y:S01]  /*4c10*/  F2FP.BF16.F32.PACK_AB R45, RZ, R45 ;  /* 0x0000002dff2d723e */ /* 0x000fe200000010ff */
[----:B------:R-:W-:Y:S01]  /*4c20*/  FMUL R34, R34, R72 ;  /* 0x0000004822227220 */ /* 0x000fe20000400000 */
[----:B------:R-:W-:Y:S01]  /*4c30*/  F2FP.BF16.F32.PACK_AB R46, RZ, R46 ;  /* 0x0000002eff2e723e */ /* 0x000fe200000010ff */
[----:B0-----:R-:W-:Y:S01]  /*4c40*/  @P3 IMAD.MOV.U32 R10, RZ, RZ, R12 ;  /* 0x000000ffff0a3224 */ /* 0x001fe200078e000c */
[----:B------:R-:W-:Y:S01]  /*4c50*/  F2FP.BF16.F32.PACK_AB R47, RZ, R47 ;  /* 0x0000002fff2f723e */ /* 0x000fe200000010ff */
[----:B------:R-:W-:-:S02]  /*4c60*/  @P3 IMAD.MOV.U32 R11, RZ, RZ, R13 ;  /* 0x000000ffff0b3224 */ /* 0x000fc400078e000d */
[----:B------:R-:W-:Y:S01]  /*4c70*/  FMUL R35, R35, R72 ;  /* 0x0000004823237220 */ /* 0x000fe20000400000 */
[----:B------:R-:W-:Y:S01]  /*4c80*/  F2FP.BF16.F32.PACK_AB R32, RZ, R32 ;  /* 0x00000020ff20723e */ /* 0x000fe200000010ff */
[-C--:B------:R-:W-:Y:S01]  /*4c90*/  FMUL R36, R36, R72.reuse ;  /* 0x0000004824247220 */ /* 0x080fe20000400000 */
[----:B------:R-:W-:Y:S01]  /*4ca0*/  F2FP.BF16.F32.PACK_AB R33, RZ, R33 ;  /* 0x00000021ff21723e */ /* 0x000fe200000010ff */
[----:B------:R0:W-:Y:S01]  /*4cb0*/  @P3 STG.E.U16 desc[UR36][R10.64+0x10], R62 ;  /* 0x0000103e0a003986 */ /* 0x0001e2000c101524 */
[----:B------:R-:W-:Y:S01]  /*4cc0*/  ISETP.GT.AND P3, PT, R3, 0x8, P2 ;  /* 0x000000080300780c */ /* 0x000fe20001764270 */
[----:B------:R-:W-:Y:S01]  /*4cd0*/  FMUL R37, R37, R72 ;  /* 0x0000004825257220 */ /* 0x000fe20000400000 */
[----:B------:R-:W-:Y:S01]  /*4ce0*/  F2FP.BF16.F32.PACK_AB R34, RZ, R34 ;  /* 0x00000022ff22723e */ /* 0x000fe200000010ff */
[----:B------:R1:W-:Y:S01]  /*4cf0*/  @P1 STG.E.U16 desc[UR36][R12.64+0x12], R63 ;  /* 0x0000123f0c001986 */ /* 0x0003e2000c101524 */
[----:B------:R-:W-:Y:S01]  /*4d00*/  ISETP.GT.AND P1, PT, R6, 0x18, PT ;  /* 0x000000180600780c */ /* 0x000fe20003f24270 */
[-C--:B------:R-:W-:Y:S01]  /*4d10*/  FMUL R38, R38, R72.reuse ;  /* 0x0000004826267220 */ /* 0x080fe20000400000 */
[----:B------:R-:W-:Y:S01]  /*4d20*/  F2FP.BF16.F32.PACK_AB R35, RZ, R35 ;  /* 0x00000023ff23723e */ /* 0x000fe200000010ff */
[----:B------:R1:W-:Y:S01]  /*4d30*/  @P5 STG.E.U16 desc[UR36][R8.64+0x22], R49 ;  /* 0x0000223108005986 */ /* 0x0003e2000c101524 */
[----:B------:R-:W-:Y:S01]  /*4d40*/  ISETP.GT.AND P5, PT, R3, 0x8, P0 ;  /* 0x000000080300780c */ /* 0x000fe200007a4270 */
[----:B------:R-:W-:Y:S01]  /*4d50*/  FMUL R39, R39, R72 ;  /* 0x0000004827277220 */ /* 0x000fe20000400000 */
[----:B------:R-:W-:Y:S01]  /*4d60*/  F2FP.BF16.F32.PACK_AB R36, RZ, R36 ;  /* 0x00000024ff24723e */ /* 0x000fe200000010ff */
[----:B------:R1:W-:Y:S01]  /*4d70*/  @P4 STG.E.U16 desc[UR36][R8.64+0x20], R48 ;  /* 0x0000203008004986 */ /* 0x0003e2000c101524 */
[----:B------:R-:W-:Y:S01]  /*4d80*/  ISETP.GT.AND P4, PT, R3, RZ, P1 ;  /* 0x000000ff0300720c */ /* 0x000fe20000f84270 */
[----:B0-----:R-:W-:Y:S01]  /*4d90*/  IMAD.WIDE.U32 R10, R4, 0xf0, R14 ;  /* 0x000000f0040a7825 */ /* 0x001fe200078e000e */
[----:B------:R-:W-:Y:S01]  /*4da0*/  F2FP.BF16.F32.PACK_AB R37, RZ, R37 ;  /* 0x00000025ff25723e */ /* 0x000fe200000010ff */
[----:B------:R1:W-:Y:S01]  /*4db0*/  @P3 STG.E.U16 desc[UR36][R14.64+0x20], R50 ;  /* 0x000020320e003986 */ /* 0x0003e2000c101524 */
[----:B------:R-:W-:Y:S01]  /*4dc0*/  ISETP.GT.AND P3, PT, R6, 0x19, PT ;  /* 0x000000190600780c */ /* 0x000fe20003f64270 */
[----:B------:R-:W-:Y:S01]  /*4dd0*/  IMAD.IADD R11, R5, 0x1, R11 ;  /* 0x00000001050b7824 */ /* 0x000fe200078e020b */
[----:B------:R-:W-:Y:S01]  /*4de0*/  F2FP.BF16.F32.PACK_AB R38, RZ, R38 ;  /* 0x00000026ff26723e */ /* 0x000fe200000010ff */
[-C--:B------:R-:W-:Y:S01]  /*4df0*/  FMUL R24, R24, R72.reuse ;  /* 0x0000004818187220 */ /* 0x080fe20000400000 */
[----:B------:R-:W-:Y:S01]  /*4e00*/  F2FP.BF16.F32.PACK_AB R39, RZ, R39 ;  /* 0x00000027ff27723e */ /* 0x000fe200000010ff */
[----:B------:R1:W-:Y:S01]  /*4e10*/  @P5 STG.E.U16 desc[UR36][R14.64+0x22], R51 ;  /* 0x000022330e005986 */ /* 0x0003e2000c101524 */
[----:B------:R-:W-:Y:S01]  /*4e20*/  ISETP.GT.AND P5, PT, R3, RZ, P3 ;  /* 0x000000ff0300720c */ /* 0x000fe20001fa4270 */
[----:B------:R-:W-:Y:S01]  /*4e30*/  FMUL R25, R25, R72 ;  /* 0x0000004819197220 */ /* 0x000fe20000400000 */
[----:B------:R-:W-:Y:S01]  /*4e40*/  F2FP.BF16.F32.PACK_AB R24, RZ, R24 ;  /* 0x00000018ff18723e */ /* 0x000fe200000010ff */
[----:B------:R1:W-:Y:S01]  /*4e50*/  @P4 STG.E.U16 desc[UR36][R8.64+0x30], R52 ;  /* 0x0000303408004986 */ /* 0x0003e2000c101524 */
[----:B------:R-:W-:Y:S01]  /*4e60*/  ISETP.GT.AND P4, PT, R3, 0x8, P1 ;  /* 0x000000080300780c */ /* 0x000fe20000f84270 */
[-C--:B------:R-:W-:Y:S01]  /*4e70*/  FMUL R26, R26, R72.reuse ;  /* 0x000000481a1a7220 */ /* 0x080fe20000400000 */
[----:B------:R-:W-:Y:S01]  /*4e80*/  F2FP.BF16.F32.PACK_AB R25, RZ, R25 ;  /* 0x00000019ff19723e */ /* 0x000fe200000010ff */
[-C--:B------:R-:W-:Y:S01]  /*4e90*/  FMUL R27, R27, R72.reuse ;  /* 0x000000481b1b7220 */ /* 0x080fe20000400000 */
[-C--:B------:R-:W-:Y:S01]  /*4ea0*/  FMUL R28, R28, R72.reuse ;  /* 0x000000481c1c7220 */ /* 0x080fe20000400000 */
[-C--:B------:R-:W-:Y:S01]  /*4eb0*/  FMUL R29, R29, R72.reuse ;  /* 0x000000481d1d7220 */ /* 0x080fe20000400000 */
[-C--:B------:R-:W-:Y:S01]  /*4ec0*/  FMUL R30, R30, R72.reuse ;  /* 0x000000481e1e7220 */ /* 0x080fe20000400000 */
[----:B------:R-:W-:Y:S01]  /*4ed0*/  FMUL R31, R31, R72 ;  /* 0x000000481f1f7220 */ /* 0x000fe20000400000 */
[----:B------:R-:W-:Y:S01]  /*4ee0*/  F2FP.BF16.F32.PACK_AB R26, RZ, R26 ;  /* 0x0000001aff1a723e */ /* 0x000fe200000010ff */
[----:B------:R1:W-:Y:S01]  /*4ef0*/  @P5 STG.E.U16 desc[UR36][R8.64+0x32], R53 ;  /* 0x0000323508005986 */ /* 0x0003e2000c101524 */
[----:B------:R-:W-:-:S02]  /*4f00*/  ISETP.GT.AND P5, PT, R3, 0x8, P3 ;  /* 0x000000080300780c */ /* 0x000fc40001fa4270 */
[----:B------:R-:W-:Y:S01]  /*4f10*/  F2FP.BF16.F32.PACK_AB R27, RZ, R27 ;  /* 0x0000001bff1b723e */ /* 0x000fe200000010ff */
[----:B------:R1:W-:Y:S01]  /*4f20*/  @P4 STG.E.U16 desc[UR36][R14.64+0x30], R54 ;  /* 0x000030360e004986 */ /* 0x0003e2000c101524 */
[C---:B------:R-:W-:Y:S02]  /*4f30*/  ISETP.GT.AND P4, PT, R3.reuse, 0x80, P2 ;  /* 0x000000800300780c */ /* 0x040fe40001784270 */
[----:B------:R-:W-:Y:S02]  /*4f40*/  ISETP.GT.AND P2, PT, R3, 0x88, P2 ;  /* 0x000000880300780c */ /* 0x000fe40001744270 */
[----:B------:R-:W-:Y:S02]  /*4f50*/  F2FP.BF16.F32.PACK_AB R28, RZ, R28 ;  /* 0x0000001cff1c723e */ /* 0x000fe400000010ff */
[----:B------:R-:W-:Y:S02]  /*4f60*/  F2FP.BF16.F32.PACK_AB R29, RZ, R29 ;  /* 0x0000001dff1d723e */ /* 0x000fe400000010ff */
[----:B------:R-:W-:Y:S01]  /*4f70*/  F2FP.BF16.F32.PACK_AB R30, RZ, R30 ;  /* 0x0000001eff1e723e */ /* 0x000fe200000010ff */
[----:B------:R1:W-:Y:S01]  /*4f80*/  @P5 STG.E.U16 desc[UR36][R14.64+0x32], R55 ;  /* 0x000032370e005986 */ /* 0x0003e2000c101524 */
[----:B------:R-:W-:-:S02]  /*4f90*/  IADD3 R4, P5, R23, R10, RZ ;  /* 0x0000000a17047210 */ /* 0x000fc40007fbe0ff */
[----:B------:R-:W-:Y:S01]  /*4fa0*/  F2FP.BF16.F32.PACK_AB R31, RZ, R31 ;  /* 0x0000001fff1f723e */ /* 0x000fe200000010ff */
[----:B------:R1:W-:Y:S01]  /*4fb0*/  @P4 STG.E.U16 desc[UR36][R10.64+0x20], R40 ;  /* 0x000020280a004986 */ /* 0x0003e2000c101524 */
[----:B------:R-:W-:Y:S01]  /*4fc0*/  ISETP.GT.AND P4, PT, R3, 0x80, P0 ;  /* 0x000000800300780c */ /* 0x000fe20000784270 */
[----:B------:R-:W-:Y:S01]  /*4fd0*/  IMAD.X R5, R7, 0x1, R11, P5 ;  /* 0x0000000107057824 */ /* 0x000fe200028e060b */
[C---:B------:R-:W-:Y:S02]  /*4fe0*/  ISETP.GT.AND P0, PT, R3.reuse, 0x88, P0 ;  /* 0x000000880300780c */ /* 0x040fe40000704270 */
[----:B------:R-:W-:-:S09]  /*4ff0*/  ISETP.GT.AND P5, PT, R3, 0x88, P3 ;  /* 0x000000880300780c */ /* 0x000fd20001fa4270 */
[----:B------:R1:W-:Y:S01]  /*5000*/  @P4 STG.E.U16 desc[UR36][R10.64+0x22], R41 ;  /* 0x000022290a004986 */ /* 0x0003e2000c101524 */
[C---:B------:R-:W-:Y:S02]  /*5010*/  ISETP.GT.AND P4, PT, R3.reuse, 0x80, P1 ;  /* 0x000000800300780c */ /* 0x040fe40000f84270 */
[C---:B------:R-:W-:Y:S01]  /*5020*/  ISETP.GT.AND P1, PT, R3.reuse, 0x88, P1 ;  /* 0x000000880300780c */ /* 0x040fe20000f24270 */
[----:B------:R1:W-:Y:S01]  /*5030*/  @P2 STG.E.U16 desc[UR36][R4.64+0x20], R42 ;  /* 0x0000202a04002986 */ /* 0x0003e2000c101524 */
[----:B------:R-:W-:Y:S02]  /*5040*/  ISETP.GT.AND P2, PT, R3, 0x80, P3 ;  /* 0x000000800300780c */ /* 0x000fe40001f44270 */
[C---:B------:R-:W-:Y:S01]  /*5050*/  ISETP.GT.AND P3, PT, R6.reuse, 0x20, PT ;  /* 0x000000200600780c */ /* 0x040fe20003f64270 */
[----:B------:R1:W-:Y:S01]  /*5060*/  @P0 STG.E.U16 desc[UR36][R4.64+0x22], R43 ;  /* 0x0000222b04000986 */ /* 0x0003e2000c101524 */
[----:B------:R-:W-:-:S05]  /*5070*/  ISETP.GT.AND P0, PT, R6, 0x21, PT ;  /* 0x000000210600780c */ /* 0x000fca0003f04270 */
[----:B------:R1:W-:Y:S01]  /*5080*/  @P4 STG.E.U16 desc[UR36][R10.64+0x30], R44 ;  /* 0x0000302c0a004986 */ /* 0x0003e2000c101524 */
[----:B------:R-:W-:-:S03]  /*5090*/  ISETP.GT.AND P4, PT, R3, 0x8, P3 ;  /* 0x000000080300780c */ /* 0x000fc60001f84270 */
[----:B------:R1:W-:Y:S01]  /*50a0*/  @P2 STG.E.U16 desc[UR36][R10.64+0x32], R45 ;  /* 0x0000322d0a002986 */ /* 0x0003e2000c101524 */
[----:B------:R-:W-:-:S03]  /*50b0*/  ISETP.GT.AND P2, PT, R3, RZ, P0 ;  /* 0x000000ff0300720c */ /* 0x000fc60000744270 */
[----:B------:R1:W-:Y:S01]  /*50c0*/  @P1 STG.E.U16 desc[UR36][R4.64+0x30], R46 ;  /* 0x0000302e04001986 */ /* 0x0003e2000c101524 */
[----:B------:R-:W-:-:S03]  /*50d0*/  ISETP.GT.AND P1, PT, R3, RZ, P3 ;  /* 0x000000ff0300720c */ /* 0x000fc60001f24270 */
[----:B------:R1:W-:Y:S01]  /*50e0*/  @P5 STG.E.U16 desc[UR36][R4.64+0x32], R47 ;  /* 0x0000322f04005986 */ /* 0x0003e2000c101524 */
[----:B------:R-:W-:-:S05]  /*50f0*/  ISETP.GT.AND P5, PT, R3, 0x8, P0 ;  /* 0x000000080300780c */ /* 0x000fca00007a4270 */
[----:B------:R1:W-:Y:S01]  /*5100*/  @P2 STG.E.U16 desc[UR36][R8.64+0x42], R33 ;  /* 0x0000422108002986 */ /* 0x0003e2000c101524 */
[----:B------:R-:W-:-:S03]  /*5110*/  ISETP.GT.AND P2, PT, R6, 0x29, PT ;  /* 0x000000290600780c */ /* 0x000fc60003f44270 */
[----:B------:R1:W-:Y:S01]  /*5120*/  @P1 STG.E.U16 desc[UR36][R8.64+0x40], R32 ;  /* 0x0000402008001986 */ /* 0x0003e2000c101524 */
[----:B------:R-:W-:-:S03]  /*5130*/  ISETP.GT.AND P1, PT, R6, 0x28, PT ;  /* 0x000000280600780c */ /* 0x000fc60003f24270 */
[----:B------:R1:W-:Y:S01]  /*5140*/  @P4 STG.E.U16 desc[UR36][R14.64+0x40], R34 ;  /* 0x000040220e004986 */ /* 0x0003e2000c101524 */
[----:B------:R-:W-:-:S03]  /*5150*/  ISETP.GT.AND P4, PT, R3, RZ, P2 ;  /* 0x000000ff0300720c */ /* 0x000fc60001784270 */
[----:B------:R1:W-:Y:S01]  /*5160*/  @P5 STG.E.U16 desc[UR36][R14.64+0x42], R35 ;  /* 0x000042230e005986 */ /* 0x0003e2000c101524 */
[----:B------:R-:W-:-:S09]  /*5170*/  ISETP.GT.AND P5, PT, R3, RZ, P1 ;  /* 0x000000ff0300720c */ /* 0x000fd20000fa4270 */
[----:B------:R1:W-:Y:S01]  /*5180*/  @P4 STG.E.U16 desc[UR36][R8.64+0x52], R37 ;  /* 0x0000522508004986 */ /* 0x0003e2000c101524 */
[----:B------:R-:W-:-:S03]  /*5190*/  ISETP.GT.AND P4, PT, R3, 0x8, P2 ;  /* 0x000000080300780c */ /* 0x000fc60001784270 */
[----:B------:R1:W-:Y:S01]  /*51a0*/  @P5 STG.E.U16 desc[UR36][R8.64+0x50], R36 ;  /* 0x0000502408005986 */ /* 0x0003e2000c101524 */
[----:B------:R-:W-:-:S09]  /*51b0*/  ISETP.GT.AND P5, PT, R3, 0x8, P1 ;  /* 0x000000080300780c */ /* 0x000fd20000fa4270 */
[----:B------:R1:W-:Y:S01]  /*51c0*/  @P4 STG.E.U16 desc[UR36][R14.64+0x52], R39 ;  /* 0x000052270e004986 */ /* 0x0003e2000c101524 */
[C---:B------:R-:W-:Y:S02]  /*51d0*/  ISETP.GT.AND P4, PT, R3.reuse, 0x80, P3 ;  /* 0x000000800300780c */ /* 0x040fe40001f84270 */
[C---:B------:R-:W-:Y:S01]  /*51e0*/  ISETP.GT.AND P3, PT, R3.reuse, 0x88, P3 ;  /* 0x000000880300780c */ /* 0x040fe20001f64270 */
[----:B------:R1:W-:Y:S01]  /*51f0*/  @P5 STG.E.U16 desc[UR36][R14.64+0x50], R38 ;  /* 0x000050260e005986 */ /* 0x0003e2000c101524 */
[C---:B------:R-:W-:Y:S02]  /*5200*/  ISETP.GT.AND P5, PT, R3.reuse, 0x80, P0 ;  /* 0x000000800300780c */ /* 0x040fe400007a4270 */
[----:B------:R-:W-:-:S07]  /*5210*/  ISETP.GT.AND P0, PT, R3, 0x88, P0 ;  /* 0x000000880300780c */ /* 0x000fce0000704270 */
[----:B------:R1:W-:Y:S01]  /*5220*/  @P4 STG.E.U16 desc[UR36][R10.64+0x40], R24 ;  /* 0x000040180a004986 */ /* 0x0003e2000c101524 */
[C---:B------:R-:W-:Y:S02]  /*5230*/  ISETP.GT.AND P4, PT, R3.reuse, 0x80, P1 ;  /* 0x000000800300780c */ /* 0x040fe40000f84270 */
[C---:B------:R-:W-:Y:S01]  /*5240*/  ISETP.GT.AND P1, PT, R3.reuse, 0x88, P1 ;  /* 0x000000880300780c */ /* 0x040fe20000f24270 */
[----:B------:R1:W-:Y:S01]  /*5250*/  @P5 STG.E.U16 desc[UR36][R10.64+0x42], R25 ;  /* 0x000042190a005986 */ /* 0x0003e2000c101524 */
[C---:B------:R-:W-:Y:S02]  /*5260*/  ISETP.GT.AND P5, PT, R3.reuse, 0x80, P2 ;  /* 0x000000800300780c */ /* 0x040fe400017a4270 */
[----:B------:R-:W-:Y:S01]  /*5270*/  ISETP.GT.AND P2, PT, R3, 0x88, P2 ;  /* 0x000000880300780c */ /* 0x000fe20001744270 */
[----:B------:R1:W-:Y:S04]  /*5280*/  @P3 STG.E.U16 desc[UR36][R4.64+0x40], R26 ;  /* 0x0000401a04003986 */ /* 0x0003e8000c101524 */
[----:B------:R1:W-:Y:S04]  /*5290*/  @P0 STG.E.U16 desc[UR36][R4.64+0x42], R27 ;  /* 0x0000421b04000986 */ /* 0x0003e8000c101524 */
[----:B------:R1:W-:Y:S04]  /*52a0*/  @P4 STG.E.U16 desc[UR36][R10.64+0x50], R28 ;  /* 0x0000501c0a004986 */ /* 0x0003e8000c101524 */
[----:B------:R1:W-:Y:S04]  /*52b0*/  @P5 STG.E.U16 desc[UR36][R10.64+0x52], R29 ;  /* 0x0000521d0a005986 */ /* 0x0003e8000c101524 */
[----:B------:R1:W-:Y:S04]  /*52c0*/  @P1 STG.E.U16 desc[UR36][R4.64+0x50], R30 ;  /* 0x0000501e04001986 */ /* 0x0003e8000c101524 */
[----:B------:R1:W-:Y:S02]  /*52d0*/  @P2 STG.E.U16 desc[UR36][R4.64+0x52], R31 ;  /* 0x0000521f04002986 */ /* 0x0003e4000c101524 */
.L_x_121:
[----:B------:R-:W-:Y:S05]  /*52e0*/  BSYNC B0 ;  /* 0x0000000000007941 */ /* 0x000fea0003800000 */
.L_x_29:
[----:B------:R-:W-:Y:S01]  /*52f0*/  ULDC UR4, c[0x0][0xc] ;  /* 0x0000030000047ab9 */ /* 0x000fe20000000800 */
[----:B------:R-:W-:Y:S01]  /*5300*/  ULDC UR5, c[0x0][0x10] ;  /* 0x0000040000057ab9 */ /* 0x000fe20000000800 */
[----:B------:R-:W2:Y:S01]  /*5310*/  LDC R3, c[0x0][0x14] ;  /* 0x00000500ff037b82 */ /* 0x000ea20000000800 */
[----:B------:R-:W-:Y:S01]  /*5320*/  UIMAD.WIDE.U32 UR4, UR4, UR5, URZ ;  /* 0x00000005040472a5 */ /* 0x000fe2000f8e003f */
[----:B------:R-:W-:Y:S02]  /*5330*/  IMAD.MOV.U32 R75, RZ, RZ, -0x1 ;  /* 0xffffffffff4b7424 */ /* 0x000fe400078e00ff */
[----:B------:R-:W-:-:S03]  /*5340*/  IMAD.MOV.U32 R23, RZ, RZ, -0x1 ;  /* 0xffffffffff177424 */ /* 0x000fc600078e00ff */
[----:B--2---:R-:W-:-:S04]  /*5350*/  IMAD.WIDE.U32 R16, R3, UR4, R16 ;  /* 0x0000000403107c25 */ /* 0x004fc8000f8e0010 */
[----:B------:R-:W-:Y:S01]  /*5360*/  IMAD R3, R3, UR5, RZ ;  /* 0x0000000503037c24 */ /* 0x000fe2000f8e02ff */
[----:B------:R-:W-:Y:S02]  /*5370*/  ULDC.64 UR4, c[0x0][0x650] ;  /* 0x0001940000047ab9 */ /* 0x000fe40000000a00 */
[----:B------:R-:W-:Y:S01]  /*5380*/  ISETP.GE.U32.AND P0, PT, R16, UR4, PT ;  /* 0x0000000410007c0c */ /* 0x000fe2000bf06070 */
[--C-:B------:R-:W-:Y:S01]  /*5390*/  IMAD.IADD R17, R17, 0x1, R3.reuse ;  /* 0x0000000111117824 */ /* 0x100fe200078e0203 */
[----:B------:R-:W-:-:S04]  /*53a0*/  PRMT R3, RZ, 0x7610, R3 ;  /* 0x00007610ff037816 */ /* 0x000fc80000000003 */
[----:B------:R-:W-:-:S13]  /*53b0*/  ISETP.GE.U32.AND.EX P0, PT, R17, UR5, PT, P0 ;  /* 0x0000000511007c0c */ /* 0x000fda000bf06100 */
[----:B------:R-:W-:Y:S05]  /*53c0*/  @P0 BRA `(.L_x_122) ;  /* 0x0000000400640947 */ /* 0x000fea0003800000 */
[----:B-1-3--:R-:W1:Y:S01]  /*53d0*/  S2R R12, SR_CTAID.X ;  /* 0x00000000000c7919 */ /* 0x00ae620000002500 */
[----:B0-----:R-:W0:Y:S01]  /*53e0*/  LDC.64 R10, c[0x0][0x628] ;  /* 0x00018a00ff0a7b82 */ /* 0x001e220000000a00 */
[----:B------:R-:W-:Y:S01]  /*53f0*/  ULDC UR4, c[0x0][0x150] ;  /* 0x0000540000047ab9 */ /* 0x000fe20000000800 */
[----:B------:R-:W-:Y:S01]  /*5400*/  IMAD.MOV.U32 R8, RZ, RZ, R16 ;  /* 0x000000ffff087224 */ /* 0x000fe200078e0010 */
[----:B------:R-:W2:Y:S01]  /*5410*/  S2R R24, SR_CTAID.Y ;  /* 0x0000000000187919 */ /* 0x000ea20000002600 */
[----:B------:R-:W-:-:S04]  /*5420*/  IMAD.MOV.U32 R9, RZ, RZ, R17 ;  /* 0x000000ffff097224 */ /* 0x000fc800078e0011 */
[----:B------:R-:W3:Y:S08]  /*5430*/  LDC R21, c[0x0][0x144] ;  /* 0x00005100ff157b82 */ /* 0x000ef00000000800 */
[----:B------:R-:W2:Y:S08]  /*5440*/  LDC R0, c[0x0][0x630] ;  /* 0x00018c00ff007b82 */ /* 0x000eb00000000800 */
[----:B----4-:R-:W4:Y:S01]  /*5450*/  LDC.64 R14, c[0x0][0x620] ;  /* 0x00018800ff0e7b82 */ /* 0x010f220000000a00 */
[----:B0-----:R-:W-:-:S04]  /*5460*/  ISETP.NE.U32.AND P0, PT, R10, RZ, PT ;  /* 0x000000ff0a00720c */ /* 0x001fc80003f05070 */
[----:B------:R-:W-:Y:S02]  /*5470*/  ISETP.NE.AND.EX P0, PT, R11, RZ, PT, P0 ;  /* 0x000000ff0b00720c */ /* 0x000fe40003f05300 */
[----:B-1----:R-:W-:-:S05]  /*5480*/  I2FP.F32.U32 R3, R12 ;  /* 0x0000000c00037245 */ /* 0x002fca0000201000 */
[----:B------:R-:W-:-:S04]  /*5490*/  FMUL R3, R3, UR4 ;  /* 0x0000000403037c20 */ /* 0x000fc80008400000 */
[----:B------:R0:W1:Y:S02]  /*54a0*/  F2I.U32.TRUNC.NTZ R20, R3 ;  /* 0x0000000300147305 */ /* 0x000064000020f000 */
[----:B--23--:R-:W-:Y:S05]  /*54b0*/  @!P0 BRA `(.L_x_123) ;  /* 0x0000000000288947 */ /* 0x00cfea0003800000 */
[----:B0-----:R-:W0:Y:S02]  /*54c0*/  LDC R3, c[0x0][0x634] ;  /* 0x00018d00ff037b82 */ /* 0x001e240000000800 */
        /* <DEDUP_REMOVED lines=9> */
.L_x_123:
[----:B------:R-:W2:Y:S01]  /*5560*/  LDC.64 R28, c[0x0][0x640] ;  /* 0x00019000ff1c7b82 */ /* 0x000ea20000000a00 */
[-CC-:B------:R-:W-:Y:S01]  /*5570*/  SHF.R.U64 R23, R8, R0.reuse, R9.reuse ;  /* 0x0000000008177219 */ /* 0x180fe20000001209 */
[----:B-1----:R-:W-:Y:S01]  /*5580*/  IMAD.MOV R20, RZ, RZ, -R20 ;  /* 0x000000ffff147224 */ /* 0x002fe200078e0a14 */
[----:B------:R-:W-:Y:S01]  /*5590*/  SHF.R.U32.HI R0, RZ, R0, R9 ;  /* 0x00000000ff007219 */ /* 0x000fe20000011609 */
[----:B------:R-:W-:Y:S01]  /*55a0*/  ULDC UR4, c[0x0][0x154] ;  /* 0x0000550000047ab9 */ /* 0x000fe20000000800 */
[----:B0-----:R-:W-:Y:S01]  /*55b0*/  IADD3 R3, P0, RZ, -R23, RZ ;  /* 0x80000017ff037210 */ /* 0x001fe20007f1e0ff */
[----:B------:R-:W-:Y:S02]  /*55c0*/  IMAD R21, R21, R20, R12 ;  /* 0x0000001415157224 */ /* 0x000fe400078e020c */
[----:B------:R-:W0:Y:S01]  /*55d0*/  LDC R6, c[0x0][0x618] ;  /* 0x00018600ff067b82 */ /* 0x000e220000000800 */
[----:B------:R-:W-:Y:S02]  /*55e0*/  IMAD.MOV.U32 R7, RZ, RZ, 0x1 ;  /* 0x00000001ff077424 */ /* 0x000fe400078e00ff */
[----:B------:R-:W-:-:S04]  /*55f0*/  IMAD.X R5, RZ, RZ, ~R0, P0 ;  /* 0x000000ffff057224 */ /* 0x000fc800000e0e00 */
[-C--:B----4-:R-:W-:Y:S01]  /*5600*/  IMAD R0, R5, R14.reuse, RZ ;  /* 0x0000000e05007224 */ /* 0x090fe200078e02ff */
[----:B------:R-:W1:Y:S01]  /*5610*/  LDC R8, c[0x0][0x608] ;  /* 0x00018200ff087b82 */ /* 0x000e620000000800 */
[----:B------:R-:W-:-:S04]  /*5620*/  IMAD.WIDE.U32 R4, R3, R14, R16 ;  /* 0x0000000e03047225 */ /* 0x000fc800078e0010 */
[----:B------:R-:W-:Y:S01]  /*5630*/  IMAD R3, R3, R15, R0 ;  /* 0x0000000f03037224 */ /* 0x000fe200078e0200 */
[----:B------:R-:W-:Y:S02]  /*5640*/  I2FP.F32.U32 R0, R24 ;  /* 0x0000001800007245 */ /* 0x000fe40000201000 */
[----:B------:R-:W3:Y:S01]  /*5650*/  LDC R26, c[0x0][0x658] ;  /* 0x00019600ff1a7b82 */ /* 0x000ee20000000800 */
[----:B------:R-:W-:Y:S01]  /*5660*/  IMAD.IADD R3, R5, 0x1, R3 ;  /* 0x0000000105037824 */ /* 0x000fe200078e0203 */
[----:B--2---:R-:W-:Y:S01]  /*5670*/  ISETP.NE.U32.AND P0, PT, R28, RZ, PT ;  /* 0x000000ff1c00720c */ /* 0x004fe20003f05070 */
[----:B------:R-:W-:Y:S01]  /*5680*/  FMUL R0, R0, UR4 ;  /* 0x0000000400007c20 */ /* 0x000fe20008400000 */
[----:B------:R-:W-:Y:S02]  /*5690*/  IMAD.MOV.U32 R5, RZ, RZ, -0x1 ;  /* 0xffffffffff057424 */ /* 0x000fe400078e00ff */
[----:B------:R-:W-:Y:S01]  /*56a0*/  ISETP.NE.AND.EX P0, PT, R29, RZ, PT, P0 ;  /* 0x000000ff1d00720c */ /* 0x000fe20003f05300 */
[----:B------:R2:W4:Y:S01]  /*56b0*/  F2I.U32.TRUNC.NTZ R13, R0 ;  /* 0x00000000000d7305 */ /* 0x000522000020f000 */
[----:B------:R-:W2:Y:S01]  /*56c0*/  LDC R15, c[0x0][0x148] ;  /* 0x00005200ff0f7b82 */ /* 0x000ea20000000800 */
[----:B0-----:R-:W-:-:S02]  /*56d0*/  SHF.R.U64 R12, R4, R6, R3 ;  /* 0x00000006040c7219 */ /* 0x001fc40000001203 */
[----:B------:R-:W-:-:S05]  /*56e0*/  SHF.R.U32.HI R3, RZ, R6, R3 ;  /* 0x00000006ff037219 */ /* 0x000fca0000011603 */
[----:B------:R-:W0:Y:S01]  /*56f0*/  LDC R20, c[0x0][0x600] ;  /* 0x00018000ff147b82 */ /* 0x000e220000000800 */
[-CC-:B-1----:R-:W-:Y:S02]  /*5700*/  SHF.R.U64 R10, R12, R8.reuse, R3.reuse ;  /* 0x000000080c0a7219 */ /* 0x182fe40000001203 */
[----:B------:R-:W-:-:S05]  /*5710*/  SHF.R.U32.HI R3, RZ, R8, R3 ;  /* 0x00000008ff037219 */ /* 0x000fca0000011603 */
[----:B------:R-:W1:Y:S01]  /*5720*/  LDC R27, c[0x0][0x648] ;  /* 0x00019200ff1b7b82 */ /* 0x000e620000000800 */
[-C--:B---3--:R-:W-:Y:S02]  /*5730*/  SHF.L.U32 R4, R5, R26.reuse, RZ ;  /* 0x0000001a05047219 */ /* 0x088fe400000006ff */
[-CC-:B------:R-:W-:Y:S02]  /*5740*/  SHF.R.U64 R14, R10, R26.reuse, R3.reuse ;  /* 0x0000001a0a0e7219 */ /* 0x180fe40000001203 */
[----:B------:R-:W-:Y:S02]  /*5750*/  SHF.R.U32.HI R5, RZ, R26, R3 ;  /* 0x0000001aff057219 */ /* 0x000fe40000011603 */
[----:B------:R-:W-:Y:S01]  /*5760*/  LOP3.LUT R25, RZ, R4, RZ, 0x33, !PT ;  /* 0x00000004ff197212 */ /* 0x000fe200078e33ff */
[----:B------:R-:W3:Y:S01]  /*5770*/  LDC R30, c[0x0][0x638] ;  /* 0x00018e00ff1e7b82 */ /* 0x000ee20000000800 */
[----:B------:R-:W-:Y:S01]  /*5780*/  SHF.L.U32 R26, R7, R26, RZ ;  /* 0x0000001a071a7219 */ /* 0x000fe200000006ff */
[----:B------:R-:W-:-:S06]  /*5790*/  IMAD.MOV.U32 R4, RZ, RZ, R14 ;  /* 0x000000ffff047224 */ /* 0x000fcc00078e000e */
[----:B------:R-:W0:Y:S01]  /*57a0*/  LDC R31, c[0x0][0x610] ;  /* 0x00018400ff1f7b82 */ /* 0x000e220000000800 */
[----:B----4-:R-:W-:Y:S05]  /*57b0*/  @!P0 BRA `(.L_x_124) ;  /* 0x0000000000288947 */ /* 0x010fea0003800000 */
[----:B------:R-:W4:Y:S02]  /*57c0*/  LDC R3, c[0x0][0x64c] ;  /* 0x00019300ff037b82 */ /* 0x000f240000000800 */
[----:B----4-:R-:W-:-:S05]  /*57d0*/  IADD3 R3, P0, R14, R3, RZ ;  /* 0x000000030e037210 */ /* 0x010fca0007f1e0ff */
        /* <DEDUP_REMOVED lines=8> */
.L_x_124:
[----:B------:R-:W-:Y:S01]  /*5860*/  ISETP.NE.AND P0, PT, R2, 0x1, PT ;  /* 0x000000010200780c */ /* 0x000fe20003f05270 */
[----:B0-----:R-:W-:Y:S01]  /*5870*/  VIADD R7, R20, 0xffffffff ;  /* 0xffffffff14077836 */ /* 0x001fe20000000000 */
[----:B-12---:R-:W-:Y:S01]  /*5880*/  SHF.R.U64 R0, R4, R27, R5 ;  /* 0x0000001b04007219 */ /* 0x006fe20000001205 */
[----:B------:R-:W-:Y:S01]  /*5890*/  IMAD.MOV R13, RZ, RZ, -R13 ;  /* 0x000000ffff0d7224 */ /* 0x000fe200078e0a0d */
[----:B------:R-:W-:Y:S01]  /*58a0*/  LOP3.LUT R5, R10, R25, RZ, 0xc0, !PT ;  /* 0x000000190a057212 */ /* 0x000fe200078ec0ff */
[----:B------:R-:W-:Y:S01]  /*58b0*/  IMAD.MOV.U32 R4, RZ, RZ, 0x1 ;  /* 0x00000001ff047424 */ /* 0x000fe200078e00ff */
[----:B------:R-:W-:Y:S01]  /*58c0*/  LOP3.LUT R12, R12, R7, RZ, 0xc0, !PT ;  /* 0x000000070c0c7212 */ /* 0x000fe200078ec0ff */
[----:B------:R-:W-:Y:S02]  /*58d0*/  IMAD.MOV R3, RZ, RZ, -R0 ;  /* 0x000000ffff037224 */ /* 0x000fe400078e0a00 */
[----:B------:R-:W-:Y:S02]  /*58e0*/  IMAD R0, R26, R0, R5 ;  /* 0x000000001a007224 */ /* 0x000fe400078e0205 */
[----:B---3--:R-:W-:-:S02]  /*58f0*/  IMAD R3, R3, R30, R14 ;  /* 0x0000001e03037224 */ /* 0x008fc400078e020e */
[----:B------:R-:W-:Y:S02]  /*5900*/  @P0 IMAD R21, R15, R13, R24 ;  /* 0x0000000d0f150224 */ /* 0x000fe400078e0218 */
[----:B------:R-:W-:Y:S01]  /*5910*/  IMAD R5, R3, R20, R12 ;  /* 0x0000001403057224 */ /* 0x000fe200078e020c */
[----:B------:R-:W-:Y:S01]  /*5920*/  PRMT R3, R4, 0x7610, R3 ;  /* 0x0000761004037816 */ /* 0x000fe20000000003 */
[----:B------:R-:W-:-:S05]  /*5930*/  IMAD R0, R0, R31, R21 ;  /* 0x0000001f00007224 */ /* 0x000fca00078e0215 */
[----:B------:R-:W-:Y:S02]  /*5940*/  SEL R75, R5, R0, !P0 ;  /* 0x00000000054b7207 */ /* 0x000fe40004000000 */
[----:B------:R-:W-:-:S07]  /*5950*/  SEL R0, R0, R5, !P0 ;  /* 0x0000000500007207 */ /* 0x000fce0004000000 */
.L_x_122:
[----:B------:R-:W-:Y:S01]  /*5960*/  LOP3.LUT P0, RZ, R3, 0xff, RZ, 0xc0, !PT ;  /* 0x000000ff03ff7812 */ /* 0x000fe2000780c0ff */
[----:B------:R-:W-:-:S12]  /*5970*/  IMAD.MOV.U32 R74, RZ, RZ, R0 ;  /* 0x000000ffff4a7224 */ /* 0x000fd800078e0000 */
[----:B------:R-:W-:Y:S05]  /*5980*/  @P0 BRA `(.L_x_125) ;  /* 0xffffffb8000c0947 */ /* 0x000fea000383ffff */
[----:B------:R-:W-:Y:S05]  /*5990*/  EXIT ;  /* 0x000000000000794d */ /* 0x000fea0003800000 */
.L_x_4:
[----:B0-----:R-:W-:Y:S01]  /*59a0*/  ULDC.64 UR4, c[0x0][0x650] ;  /* 0x0001940000047ab9 */ /* 0x001fe20000000a00 */
        /* <DEDUP_REMOVED lines=25> */
.L_x_127:
[--C-:B------:R-:W-:Y:S01]  /*5b40*/  SHF.R.U64 R12, R10, R14, R11.reuse ;  /* 0x0000000e0a0c7219 */ /* 0x100fe2000000120b */
[----:B------:R-:W0:Y:S01]  /*5b50*/  LDC R22, c[0x0][0x618] ;  /* 0x00018600ff167b82 */ /* 0x000e220000000800 */
[----:B------:R-:W-:Y:S01]  /*5b60*/  I2FP.F32.U32 R6, R4 ;  /* 0x0000000400067245 */ /* 0x000fe20000201000 */
[----:B------:R-:W-:Y:S01]  /*5b70*/  ULDC UR4, c[0x0][0x150] ;  /* 0x0000540000047ab9 */ /* 0x000fe20000000800 */
[----:B------:R-:W-:Y:S02]  /*5b80*/  SHF.R.U32.HI R5, RZ, R14, R11 ;  /* 0x0000000eff057219 */ /* 0x000fe4000001160b */
[----:B------:R-:W-:Y:S01]  /*5b90*/  IADD3 R9, P0, RZ, -R12, RZ ;  /* 0x8000000cff097210 */ /* 0x000fe20007f1e0ff */
[----:B------:R-:W-:Y:S01]  /*5ba0*/  FMUL R11, R6, UR4 ;  /* 0x00000004060b7c20 */ /* 0x000fe20008400000 */
[----:B------:R-:W-:Y:S01]  /*5bb0*/  ULDC UR4, c[0x0][0x154] ;  /* 0x0000550000047ab9 */ /* 0x000fe20000000800 */
[----:B------:R-:W1:Y:S02]  /*5bc0*/  LDC.64 R24, c[0x0][0x640] ;  /* 0x00019000ff187b82 */ /* 0x000e640000000a00 */
[----:B------:R-:W-:-:S02]  /*5bd0*/  IMAD.X R5, RZ, RZ, ~R5, P0 ;  /* 0x000000ffff057224 */ /* 0x000fc400000e0e05 */
[----:B------:R-:W2:Y:S01]  /*5be0*/  F2I.U32.TRUNC.NTZ R11, R11 ;  /* 0x0000000b000b7305 */ /* 0x000ea2000020f000 */
[----:B------:R-:W-:-:S03]  /*5bf0*/  IMAD.WIDE.U32 R6, R9, R20, R16 ;  /* 0x0000001409067225 */ /* 0x000fc600078e0010 */
[----:B------:R-:W3:Y:S01]  /*5c00*/  LDC R13, c[0x0][0x144] ;  /* 0x00005100ff0d7b82 */ /* 0x000ee20000000800 */
[----:B------:R-:W-:-:S04]  /*5c10*/  IMAD R8, R5, R20, RZ ;  /* 0x0000001405087224 */ /* 0x000fc800078e02ff */
[----:B------:R-:W-:Y:S02]  /*5c20*/  IMAD R5, R9, R21, R8 ;  /* 0x0000001509057224 */ /* 0x000fe400078e0208 */
[----:B------:R-:W-:Y:S01]  /*5c30*/  IMAD.MOV.U32 R8, RZ, RZ, -0x1 ;  /* 0xffffffffff087424 */ /* 0x000fe200078e00ff */
[----:B------:R-:W4:Y:S01]  /*5c40*/  LDC R14, c[0x0][0x608] ;  /* 0x00018200ff0e7b82 */ /* 0x000f220000000800 */
[----:B------:R-:W-:Y:S01]  /*5c50*/  IMAD.IADD R5, R7, 0x1, R5 ;  /* 0x0000000107057824 */ /* 0x000fe200078e0205 */
[----:B------:R-:W-:-:S04]  /*5c60*/  I2FP.F32.U32 R7, R3 ;  /* 0x0000000300077245 */ /* 0x000fc80000201000 */
[-C--:B0-----:R-:W-:Y:S01]  /*5c70*/  SHF.R.U64 R10, R6, R22.reuse, R5 ;  /* 0x00000016060a7219 */ /* 0x081fe20000001205 */
[----:B--2---:R-:W-:Y:S01]  /*5c80*/  IMAD.MOV R6, RZ, RZ, -R11 ;  /* 0x000000ffff067224 */ /* 0x004fe200078e0a0b */
[----:B------:R-:W0:Y:S01]  /*5c90*/  LDC R9, c[0x0][0x658] ;  /* 0x00019600ff097b82 */ /* 0x000e220000000800 */
[----:B-1----:R-:W-:Y:S01]  /*5ca0*/  ISETP.NE.U32.AND P0, PT, R24, RZ, PT ;  /* 0x000000ff1800720c */ /* 0x002fe20003f05070 */
[----:B------:R-:W-:Y:S01]  /*5cb0*/  FMUL R7, R7, UR4 ;  /* 0x0000000407077c20 */ /* 0x000fe20008400000 */
[----:B------:R-:W-:Y:S02]  /*5cc0*/  SHF.R.U32.HI R5, RZ, R22, R5 ;  /* 0x00000016ff057219 */ /* 0x000fe40000011605 */
[----:B------:R-:W-:-:S03]  /*5cd0*/  ISETP.NE.AND.EX P0, PT, R25, RZ, PT, P0 ;  /* 0x000000ff1900720c */ /* 0x000fc60003f05300 */
[----:B------:R-:W1:Y:S01]  /*5ce0*/  LDC R20, c[0x0][0x148] ;  /* 0x00005200ff147b82 */ /* 0x000e620000000800 */
[----:B---3--:R-:W-:Y:S02]  /*5cf0*/  IMAD R23, R13, R6, R4 ;  /* 0x000000060d177224 */ /* 0x008fe400078e0204 */
[----:B------:R-:W-:-:S05]  /*5d00*/  IMAD.MOV.U32 R6, RZ, RZ, 0x1 ;  /* 0x00000001ff067424 */ /* 0x000fca00078e00ff */
[----:B------:R-:W2:Y:S01]  /*5d10*/  LDC R21, c[0x0][0x600] ;  /* 0x00018000ff157b82 */ /* 0x000ea20000000800 */
[-CC-:B----4-:R-:W-:Y:S02]  /*5d20*/  SHF.R.U64 R13, R10, R14.reuse, R5.reuse ;  /* 0x0000000e0a0d7219 */ /* 0x190fe40000001205 */
[----:B------:R-:W-:Y:S02]  /*5d30*/  SHF.R.U32.HI R4, RZ, R14, R5 ;  /* 0x0000000eff047219 */ /* 0x000fe40000011605 */
[----:B------:R3:W4:Y:S03]  /*5d40*/  F2I.U32.TRUNC.NTZ R14, R7 ;  /* 0x00000007000e7305 */ /* 0x000726000020f000 */
[----:B------:R-:W1:Y:S01]  /*5d50*/  LDC R26, c[0x0][0x648] ;  /* 0x00019200ff1a7b82 */ /* 0x000e620000000800 */
[-C--:B0-----:R-:W-:Y:S02]  /*5d60*/  SHF.R.U64 R15, R13, R9.reuse, R4 ;  /* 0x000000090d0f7219 */ /* 0x081fe40000001204 */
[----:B------:R-:W-:-:S02]  /*5d70*/  SHF.L.U32 R8, R8, R9, RZ ;  /* 0x0000000908087219 */ /* 0x000fc400000006ff */
[-C--:B------:R-:W-:Y:S01]  /*5d80*/  SHF.R.U32.HI R5, RZ, R9.reuse, R4 ;  /* 0x00000009ff057219 */ /* 0x080fe20000011604 */
[----:B------:R-:W-:Y:S01]  /*5d90*/  IMAD.MOV.U32 R4, RZ, RZ, R15 ;  /* 0x000000ffff047224 */ /* 0x000fe200078e000f */
[----:B------:R-:W-:Y:S01]  /*5da0*/  SHF.L.U32 R22, R6, R9, RZ ;  /* 0x0000000906167219 */ /* 0x000fe200000006ff */
[----:B------:R-:W0:Y:S01]  /*5db0*/  LDC R27, c[0x0][0x638] ;  /* 0x00018e00ff1b7b82 */ /* 0x000e220000000800 */
[----:B------:R-:W-:-:S07]  /*5dc0*/  LOP3.LUT R28, RZ, R8, RZ, 0x33, !PT ;  /* 0x00000008ff1c7212 */ /* 0x000fce00078e33ff */
        /* <DEDUP_REMOVED lines=12> */
.L_x_128:
[----:B------:R-:W-:Y:S01]  /*5e90*/  ISETP.NE.AND P0, PT, R2, 0x1, PT ;  /* 0x000000010200780c */ /* 0x000fe20003f05270 */
[----:B--2---:R-:W-:Y:S01]  /*5ea0*/  VIADD R7, R21, 0xffffffff ;  /* 0xffffffff15077836 */ /* 0x004fe20000000000 */
[----:B-1----:R-:W-:Y:S01]  /*5eb0*/  SHF.R.U64 R5, R4, R26, R5 ;  /* 0x0000001a04057219 */ /* 0x002fe20000001205 */
[----:B------:R-:W-:Y:S01]  /*5ec0*/  IMAD.MOV R14, RZ, RZ, -R14 ;  /* 0x000000ffff0e7224 */ /* 0x000fe200078e0a0e */
[----:B------:R-:W-:Y:S01]  /*5ed0*/  LOP3.LUT R4, R13, R28, RZ, 0xc0, !PT ;  /* 0x0000001c0d047212 */ /* 0x000fe200078ec0ff */
[----:B------:R-:W-:Y:S01]  /*5ee0*/  IMAD.MOV.U32 R8, RZ, RZ, R12 ;  /* 0x000000ffff087224 */ /* 0x000fe200078e000c */
[----:B------:R-:W-:Y:S01]  /*5ef0*/  LOP3.LUT R10, R10, R7, RZ, 0xc0, !PT ;  /* 0x000000070a0a7212 */ /* 0x000fe200078ec0ff */
[----:B------:R-:W-:Y:S02]  /*5f00*/  IMAD.MOV R6, RZ, RZ, -R5 ;  /* 0x000000ffff067224 */ /* 0x000fe400078e0a05 */
[----:B------:R-:W-:-:S04]  /*5f10*/  IMAD R4, R22, R5, R4 ;  /* 0x0000000516047224 */ /* 0x000fc800078e0204 */
[----:B------:R-:W-:Y:S02]  /*5f20*/  @P0 IMAD R23, R20, R14, R3 ;  /* 0x0000000e14170224 */ /* 0x000fe400078e0203 */
[----:B0-----:R-:W-:Y:S02]  /*5f30*/  IMAD R3, R6, R27, R15 ;  /* 0x0000001b06037224 */ /* 0x001fe400078e020f */
[----:B------:R-:W-:Y:S02]  /*5f40*/  IMAD R7, R4, R29, R23 ;  /* 0x0000001d04077224 */ /* 0x000fe400078e0217 */
[----:B------:R-:W-:Y:S02]  /*5f50*/  IMAD R4, R3, R21, R10 ;  /* 0x0000001503047224 */ /* 0x000fe400078e020a */
[----:B------:R-:W-:-:S03]  /*5f60*/  IMAD.MOV.U32 R6, RZ, RZ, 0x1 ;  /* 0x00000001ff067424 */ /* 0x000fc600078e00ff */
[----:B------:R-:W-:Y:S02]  /*5f70*/  SEL R9, R4, R7, !P0 ;  /* 0x0000000704097207 */ /* 0x000fe40004000000 */
[----:B------:R-:W-:-:S07]  /*5f80*/  SEL R7, R7, R4, !P0 ;  /* 0x0000000407077207 */ /* 0x000fce0004000000 */
.L_x_126:
[----:B------:R-:W-:-:S08]  /*5f90*/  NOP ;  /* 0x0000000000007918 */ /* 0x000fd00000000000 */
[----:B------:R-:W0:-:S00]  /*5fa0*/  USETMAXREG.DEALLOC.CTAPOOL 0x28 ;  /* 0x00000028000079c8 */ /* 0x000e0000080e0500 */
[----:B0-----:R-:W-:-:S13]  /*5fb0*/  ISETP.NE.AND P0, PT, R0, RZ, PT ;  /* 0x000000ff0000720c */ /* 0x001fda0003f05270 */
[----:B------:R-:W-:Y:S05]  /*5fc0*/  @P0 EXIT ;  /* 0x000000000000094d */ /* 0x000fea0003800000 */
[----:B------:R-:W-:Y:S01]  /*5fd0*/  LOP3.LUT P0, RZ, R6, 0xff, RZ, 0xc0, !PT ;  /* 0x000000ff06ff7812 */ /* 0x000fe2000780c0ff */
[----:B------:R-:W-:Y:S02]  /*5fe0*/  IMAD.MOV.U32 R0, RZ, RZ, 0x1 ;  /* 0x00000001ff007424 */ /* 0x000fe400078e00ff */
[----:B------:R-:W-:-:S10]  /*5ff0*/  IMAD.MOV.U32 R12, RZ, RZ, RZ ;  /* 0x000000ffff0c7224 */ /* 0x000fd400078e00ff */
[----:B------:R-:W-:Y:S05]  /*6000*/  @!P0 BRA `(.L_x_129) ;  /* 0x0000000c00308947 */ /* 0x000fea0003800000 */
[----:B------:R-:W0:Y:S01]  /*6010*/  LDC R0, c[0x0][0x28c] ;  /* 0x0000a300ff007b82 */ /* 0x000e220000000800 */
[----:B------:R-:W-:Y:S01]  /*6020*/  ULDC UR5, c[0x0][0x600] ;  /* 0x0001800000057ab9 */ /* 0x000fe20000000800 */
[----:B------:R-:W-:Y:S01]  /*6030*/  ULDC UR4, c[0x0][0xc] ;  /* 0x0000030000047ab9 */ /* 0x000fe20000000800 */
[----:B------:R-:W-:Y:S01]  /*6040*/  UIADD3 UR16, UR5, -0x1, URZ ;  /* 0xffffffff05107890 */ /* 0x000fe2000fffe03f */
[C---:B------:R-:W-:Y:S01]  /*6050*/  LOP3.LUT P2, RZ, R18.reuse, 0x7f, RZ, 0xc0, !PT ;  /* 0x0000007f12ff7812 */ /* 0x040fe2000784c0ff */
[----:B------:R-:W-:Y:S01]  /*6060*/  ULDC UR6, c[0x0][0x658] ;  /* 0x0001960000067ab9 */ /* 0x000fe20000000800 */
[----:B------:R-:W-:Y:S01]  /*6070*/  ULDC UR5, c[0x0][0x10] ;  /* 0x0000040000057ab9 */ /* 0x000fe20000000800 */
[----:B------:R-:W-:Y:S01]  /*6080*/  UMOV UR7, 0xffffffff ;  /* 0xffffffff00077882 */ /* 0x000fe20000000000 */
[----:B------:R-:W-:Y:S01]  /*6090*/  UMOV UR8, 0x1 ;  /* 0x0000000100087882 */ /* 0x000fe20000000000 */
[----:B------:R-:W-:Y:S01]  /*60a0*/  UIMAD.WIDE.U32 UR4, UR4, UR5, URZ ;  /* 0x00000005040472a5 */ /* 0x000fe2000f8e003f */
[----:B------:R-:W-:Y:S01]  /*60b0*/  LOP3.LUT P0, RZ, R18, 0x1f, RZ, 0xc0, !PT ;  /* 0x0000001f12ff7812 */ /* 0x000fe2000780c0ff */
[----:B------:R-:W-:Y:S01]  /*60c0*/  USHF.L.U32 UR7, UR7, UR6, URZ ;  /* 0x0000000607077299 */ /* 0x000fe2000800063f */
[----:B------:R-:W-:Y:S01]  /*60d0*/  BSSY B0, `(.L_x_129) ;  /* 0x00000bf000007945 */ /* 0x000fe20003800000 */
[----:B------:R-:W-:Y:S01]  /*60e0*/  USHF.L.U32 UR18, UR8, UR6, URZ ;  /* 0x0000000608127299 */ /* 0x000fe2000800063f */
[----:B------:R-:W-:Y:S01]  /*60f0*/  IMAD.MOV.U32 R13, RZ, RZ, 0x1 ;  /* 0x00000001ff0d7424 */ /* 0x000fe200078e00ff */
[----:B------:R-:W-:Y:S01]  /*6100*/  LOP3.LUT R11, R19, 0x2, RZ, 0xfc, !PT ;  /* 0x00000002130b7812 */ /* 0x000fe200078efcff */
[----:B------:R-:W-:Y:S01]  /*6110*/  ULDC UR6, c[0x0][0x14] ;  /* 0x0000050000067ab9 */ /* 0x000fe20000000800 */
[----:B------:R-:W-:Y:S01]  /*6120*/  PLOP3.LUT P0, PT, P0, P2, PT, 0x8a, 0x0 ;  /* 0x000000000000781c */ /* 0x000fe20000705172 */
[----:B------:R-:W-:Y:S01]  /*6130*/  UIMAD.WIDE.U32 UR20, UR4, UR6, URZ ;  /* 0x00000006041472a5 */ /* 0x000fe2000f8e003f */
[----:B------:R-:W-:Y:S01]  /*6140*/  IMAD.MOV.U32 R12, RZ, RZ, RZ ;  /* 0x000000ffff0c7224 */ /* 0x000fe200078e00ff */
[----:B------:R-:W-:-:S02]  /*6150*/  UIMAD UR13, UR5, UR6, URZ ;  /* 0x00000006050d72a4 */ /* 0x000fc4000f8e023f */
[----:B------:R-:W-:Y:S01]  /*6160*/  ULOP3.LUT UR17, URZ, UR7, URZ, 0x33, !UPT ;  /* 0x000000073f117292 */ /* 0x000fe2000f8e333f */
[----:B0-----:R-:W-:Y:S01]  /*6170*/  VIADD R0, R0, 0xf ;  /* 0x0000000f00007836 */ /* 0x001fe20000000000 */
[----:B------:R-:W-:Y:S01]  /*6180*/  UIADD3 UR13, UR21, UR13, URZ ;  /* 0x0000000d150d7290 */ /* 0x000fe2000fffe03f */
[----:B------:R-:W-:-:S03]  /*6190*/  ULDC.64 UR22, c[0x0][0x198] ;  /* 0x0000660000167ab9 */ /* 0x000fc60000000a00 */
[----:B------:R-:W-:-:S04]  /*61a0*/  SHF.R.S32.HI R3, RZ, 0x1f, R0 ;  /* 0x0000001fff037819 */ /* 0x000fc80000011400 */
[----:B------:R-:W-:Y:S01]  /*61b0*/  LEA.HI R3, R3, R0, RZ, 0x4 ;  /* 0x0000000003037211 */ /* 0x000fe200078f20ff */
[----:B------:R-:W-:-:S03]  /*61c0*/  IMAD.MOV.U32 R0, RZ, RZ, 0x1 ;  /* 0x00000001ff007424 */ /* 0x000fc600078e00ff */
[----:B------:R-:W-:-:S05]  /*61d0*/  SHF.R.S32.HI R3, RZ, 0x4, R3 ;  /* 0x00000004ff037819 */ /* 0x000fca0000011403 */
[----:B------:R-:W-:-:S07]  /*61e0*/  VIADD R10, R3, 0x1 ;  /* 0x00000001030a7836 */ /* 0x000fce0000000000 */
.L_x_141:
[----:B------:R-:W-:-:S03]  /*61f0*/  UMOV UR4, 0xffffffff ;  /* 0xffffffff00047882 */ /* 0x000fc60000000000 */
[----:B------:R-:W-:Y:S05]  /*6200*/  BRA.DIV UR4, `(.L_x_130) ;  /* 0x0000001a04487947 */ /* 0x000fea000b800000 */
[----:B------:R-:W-:-:S13]  /*6210*/  ELECT P6, URZ, PT ;  /* 0x00000000003f782f */ /* 0x000fda00038c0000 */
.L_x_171:
[----:B------:R-:W0:Y:S01]  /*6220*/  LDC R4, c[0x0][0x28c] ;  /* 0x0000a300ff047b82 */ /* 0x000e220000000800 */
[----:B------:R-:W-:Y:S01]  /*6230*/  BSSY B1, `(.L_x_131) ;  /* 0x0000037000017945 */ /* 0x000fe20003800000 */
[----:B0-----:R-:W-:-:S13]  /*6240*/  ISETP.LT.OR P6, PT, R4, 0x1, !P6 ;  /* 0x000000010400780c */ /* 0x001fda00077c1670 */
[----:B------:R-:W-:Y:S05]  /*6250*/  @P6 BRA `(.L_x_132) ;  /* 0x0000000000d06947 */ /* 0x000fea0003800000 */
[----:B------:R-:W-:Y:S02]  /*6260*/  IMAD R15, R9, 0x30, RZ ;  /* 0x00000030090f7824 */ /* 0x000fe400078e02ff */
[----:B------:R-:W-:Y:S02]  /*6270*/  IMAD.SHL.U32 R18, R7, 0x100, RZ ;  /* 0x0000010007127824 */ /* 0x000fe400078e00ff */
[----:B------:R-:W-:Y:S02]  /*6280*/  IMAD.MOV.U32 R20, RZ, RZ, RZ ;  /* 0x000000ffff147224 */ /* 0x000fe400078e00ff */
[----:B------:R-:W-:Y:S02]  /*6290*/  IMAD.MOV.U32 R4, RZ, RZ, R10 ;  /* 0x000000ffff047224 */ /* 0x000fe400078e000a */
[----:B------:R-:W-:Y:S02]  /*62a0*/  IMAD.MOV.U32 R5, RZ, RZ, R0 ;  /* 0x000000ffff057224 */ /* 0x000fe400078e0000 */
[----:B------:R-:W-:-:S07]  /*62b0*/  IMAD.MOV.U32 R6, RZ, RZ, R12 ;  /* 0x000000ffff067224 */ /* 0x000fce00078e000c */
.L_x_136:
[----:B------:R-:W0:Y:S01]  /*62c0*/  S2R R14, SR_CgaCtaId ;  /* 0x00000000000e7919 */ /* 0x000e220000008800 */
[----:B------:R-:W-:Y:S01]  /*62d0*/  MOV R7, 0x400 ;  /* 0x0000040000077802 */ /* 0x000fe20000000f00 */
[----:B------:R-:W1:Y:S03]  /*62e0*/  @!P2 LDC R9, c[0x0][0x500] ;  /* 0x00014000ff09ab82 */ /* 0x000e660000000800 */
[----:B0-----:R-:W-:Y:S02]  /*62f0*/  LEA R21, R14, R7, 0x18 ;  /* 0x000000070e157211 */ /* 0x001fe400078ec0ff */
[----:B------:R-:W-:-:S03]  /*6300*/  SHF.L.U32 R7, R5, 0x1f, RZ ;  /* 0x0000001f05077819 */ /* 0x000fc600000006ff */
[----:B------:R-:W-:-:S04]  /*6310*/  IMAD R14, R6, 0x8, R21 ;  /* 0x00000008060e7824 */ /* 0x000fc800078e0215 */
[----:B------:R-:W0:Y:S02]  /*6320*/  SYNCS.PHASECHK.TRANS64.TRYWAIT P1, [R14+URZ+0xb8], R7 ;  /* 0x0000b8070e0075a7 */ /* 0x000e24000802017f */
[----:B01----:R-:W-:Y:S05]  /*6330*/  @!P1 BRA `(.L_x_133) ;  /* 0x00000018001c9947 */ /* 0x003fea0003800000 */
.L_x_172:
[----:B0-----:R-:W-:Y:S01]  /*6340*/  PRMT R7, R11, 0x9910, RZ ;  /* 0x000099100b077816 */ /* 0x001fe200000000ff */
[----:B------:R0:W-:Y:S03]  /*6350*/  @!P2 SYNCS.ARRIVE.TRANS64 RZ, [R14+URZ], R9 ;  /* 0x000000090effa9a7 */ /* 0x0001e6000800003f */
[----:B------:R-:W-:-:S13]  /*6360*/  ISETP.NE.AND P1, PT, R7, 0x2, PT ;  /* 0x000000020700780c */ /* 0x000fda0003f25270 */
[----:B0-----:R-:W-:Y:S05]  /*6370*/  @P1 BRA `(.L_x_134) ;  /* 0x0000000000041947 */ /* 0x001fea0003800000 */
[----:B------:R-:W-:Y:S01]  /*6380*/  BPT.TRAP 0x1 ;  /* 0x000000040000795c */ /* 0x000fe20000300000 */
.L_x_134:
[----:B------:R-:W-:Y:S05]  /*6390*/  @P0 BRA `(.L_x_135) ;  /* 0x0000000000040947 */ /* 0x000fea0003800000 */
[----:B------:R-:W-:Y:S01]  /*63a0*/  BPT.TRAP 0x1 ;  /* 0x000000040000795c */ /* 0x000fe20000300000 */
.L_x_135:
[--C-:B------:R-:W-:Y:S01]  /*63b0*/  IMAD R7, R6, 0x2000, R21.reuse ;  /* 0x0000200006077824 */ /* 0x100fe200078e0215 */
[----:B------:R-:W-:Y:S01]  /*63c0*/  R2UR UR9, R14 ;  /* 0x000000000e0972ca */ /* 0x000fe200000e0000 */
[----:B------:R-:W-:Y:S01]  /*63d0*/  IMAD R21, R6, 0x600, R21 ;  /* 0x0000060006157824 */ /* 0x000fe200078e0215 */
[----:B------:R-:W-:Y:S01]  /*63e0*/  UIADD3 UR4, UP0, UR22, 0xf0, URZ ;  /* 0x000000f016047890 */ /* 0x000fe2000ff1e03f */
[----:B------:R-:W-:Y:S01]  /*63f0*/  VIADD R4, R4, 0xffffffff ;  /* 0xffffffff04047836 */ /* 0x000fe20000000000 */
[----:B------:R-:W-:Y:S01]  /*6400*/  R2UR UR5, R7 ;  /* 0x00000000070572ca */ /* 0x000fe200000e0000 */
[----:B------:R-:W-:Y:S01]  /*6410*/  UIADD3 UR24, UP1, UR22, 0x1f0, URZ ;  /* 0x000001f016187890 */ /* 0x000fe2000ff3e03f */
[----:B------:R-:W-:Y:S01]  /*6420*/  R2UR UR8, R21 ;  /* 0x00000000150872ca */ /* 0x000fe200000e0000 */
[----:B------:R-:W-:Y:S01]  /*6430*/  VIADD R6, R6, 0x1 ;  /* 0x0000000106067836 */ /* 0x000fe20000000000 */
[----:B------:R-:W-:Y:S01]  /*6440*/  R2UR UR11, R18 ;  /* 0x00000000120b72ca */ /* 0x000fe200000e0000 */
[----:B------:R-:W-:Y:S01]  /*6450*/  UIADD3.X UR25, URZ, UR23, URZ, UP1, !UPT ;  /* 0x000000173f197290 */ /* 0x000fe20008ffe43f */
[----:B------:R-:W-:Y:S01]  /*6460*/  R2UR UR10, R20 ;  /* 0x00000000140a72ca */ /* 0x000fe200000e0000 */
[----:B------:R-:W-:Y:S01]  /*6470*/  UMOV UR6, 0x0 ;  /* 0x0000000000067882 */ /* 0x000fe20000000000 */
[----:B------:R-:W-:Y:S01]  /*6480*/  R2UR UR12, R8 ;  /* 0x00000000080c72ca */ /* 0x000fe200000e0000 */
[----:B------:R-:W-:Y:S01]  /*6490*/  UMOV UR7, 0x10000000 ;  /* 0x1000000000077882 */ /* 0x000fe20000000000 */
[----:B------:R-:W-:Y:S01]  /*64a0*/  R2UR UR19, R15 ;  /* 0x000000000f1372ca */ /* 0x000fe200000e0000 */
[----:B------:R-:W-:Y:S01]  /*64b0*/  VIADD R20, R20, 0x10 ;  /* 0x0000001014147836 */ /* 0x000fe20000000000 */
[----:B------:R-:W-:Y:S01]  /*64c0*/  ISETP.GT.AND P3, PT, R4, 0x1, PT ;  /* 0x000000010400780c */ /* 0x000fe20003f64270 */
[----:B------:R-:W-:Y:S01]  /*64d0*/  UIADD3 UR14, UR5, 0x280, URZ ;  /* 0x00000280050e7890 */ /* 0x000fe2000fffe03f */
[----:B------:R-:W-:Y:S01]  /*64e0*/  ISETP.NE.AND P1, PT, R6, 0x17, PT ;  /* 0x000000170600780c */ /* 0x000fe20003f25270 */
[----:B------:R-:W-:-:S02]  /*64f0*/  UIADD3.X UR5, URZ, UR23, URZ, UP0, !UPT ;  /* 0x000000173f057290 */ /* 0x000fc400087fe43f */
[----:B------:R-:W-:Y:S01]  /*6500*/  UIADD3 UR15, UR8, 0x2e280, URZ ;  /* 0x0002e280080f7890 */ /* 0x000fe2000fffe03f */
[----:B------:R-:W-:Y:S02]  /*6510*/  SEL R14, RZ, 0x1, P1 ;  /* 0x00000001ff0e7807 */ /* 0x000fe40000800000 */
[----:B------:R-:W-:Y:S01]  /*6520*/  UMOV UR8, UR14 ;  /* 0x0000000e00087c82 */ /* 0x000fe20008000000 */
[----:B------:R-:W-:Y:S02]  /*6530*/  SEL R6, R6, RZ, P1 ;  /* 0x000000ff06067207 */ /* 0x000fe40000800000 */
[----:B------:R-:W-:Y:S01]  /*6540*/  LOP3.LUT R5, R5, R14, RZ, 0x3c, !PT ;  /* 0x0000000e05057212 */ /* 0x000fe200078e3cff */
[----:B------:R0:W-:Y:S02]  /*6550*/  UTMALDG.3D [UR8], [UR4], desc[UR6] ;  /* 0x00000608040075b4 */ /* 0x0001e40008011000 */
[----:B0-----:R-:W-:Y:S01]  /*6560*/  UMOV UR8, UR15 ;  /* 0x0000000f00087c82 */ /* 0x001fe20008000000 */
[----:B------:R-:W-:-:S02]  /*6570*/  UMOV UR11, UR19 ;  /* 0x00000013000b7c82 */ /* 0x000fc40008000000 */
[----:B------:R0:W-:Y:S02]  /*6580*/  UTMALDG.3D [UR8], [UR24], desc[UR6] ;  /* 0x00000608180075b4 */ /* 0x0001e40008011000 */
[----:B0-----:R-:W-:Y:S05]  /*6590*/  @P3 BRA `(.L_x_136) ;  /* 0xfffffffc00483947 */ /* 0x001fea000383ffff */
.L_x_132:
[----:B------:R-:W-:Y:S05]  /*65a0*/  BSYNC B1 ;  /* 0x0000000000017941 */ /* 0x000fea0003800000 */
.L_x_131:
[----:B------:R-:W-:Y:S01]  /*65b0*/  LOP3.LUT P3, RZ, R13, 0xff, RZ, 0xc0, !PT ;  /* 0x000000ff0dff7812 */ /* 0x000fe2000786c0ff */
[----:B------:R-:W-:Y:S01]  /*65c0*/  IMAD.IADD R12, R3, 0x1, R12 ;  /* 0x00000001030c7824 */ /* 0x000fe200078e020c */
[----:B------:R-:W-:Y:S01]  /*65d0*/  IADD3 R16, P4, R16, UR20, RZ ;  /* 0x0000001410107c10 */ /* 0x000fe2000ff9e0ff */
[----:B------:R-:W-:Y:S01]  /*65e0*/  ULDC.64 UR4, c[0x0][0x650] ;  /* 0x0001940000047ab9 */ /* 0x000fe20000000a00 */
[----:B------:R-:W-:Y:S01]  /*65f0*/  BSSY B1, `(.L_x_137) ;  /* 0x000006a000017945 */ /* 0x000fe20003800000 */
[----:B------:R-:W-:Y:S01]  /*6600*/  IMAD.MOV.U32 R9, RZ, RZ, -0x1 ;  /* 0xffffffffff097424 */ /* 0x000fe200078e00ff */
[----:B------:R-:W-:Y:S01]  /*6610*/  ISETP.GT.U32.AND P1, PT, R12, 0x16, PT ;  /* 0x000000160c00780c */ /* 0x000fe20003f24070 */
[----:B------:R-:W-:Y:S01]  /*6620*/  IMAD.MOV.U32 R8, RZ, RZ, -0x1 ;  /* 0xffffffffff087424 */ /* 0x000fe200078e00ff */
[----:B------:R-:W-:Y:S02]  /*6630*/  IADD3.X R17, R17, UR13, RZ, P4, !PT ;  /* 0x0000000d11117c10 */ /* 0x000fe4000a7fe4ff */
[----:B------:R-:W-:-:S02]  /*6640*/  ISETP.LT.U32.AND P1, PT, R3, 0x17, P1 ;  /* 0x000000170300780c */ /* 0x000fc40000f21070 */
[----:B------:R-:W-:Y:S01]  /*6650*/  PRMT R13, RZ, 0x7610, R13 ;  /* 0x00007610ff0d7816 */ /* 0x000fe2000000000d */
[----:B------:R-:W0:Y:S01]  /*6660*/  @P3 S2R R5, SR_CgaCtaId ;  /* 0x0000000000053919 */ /* 0x000e220000008800 */
[----:B------:R-:W-:-:S04]  /*6670*/  @P3 MOV R4, 0x400 ;  /* 0x0000040000043802 */ /* 0x000fc80000000f00 */
[----:B0-----:R-:W-:Y:S01]  /*6680*/  @P3 LEA R6, R5, R4, 0x18 ;  /* 0x0000000405063211 */ /* 0x001fe200078ec0ff */
[----:B------:R-:W-:-:S03]  /*6690*/  IMAD.WIDE.U32 R4, R12, -0x4de9bd37, RZ ;  /* 0xb21642c90c047825 */ /* 0x000fc600078e00ff */
[----:B------:R0:W-:Y:S01]  /*66a0*/  @P3 SYNCS.ARRIVE.TRANS64.A1T0 RZ, [R6+URZ+0x188], RZ ;  /* 0x000188ff06ff39a7 */ /* 0x0001e2000810003f */
[----:B------:R-:W-:Y:S02]  /*66b0*/  ISETP.GE.U32.AND P3, PT, R3, 0x17, PT ;  /* 0x000000170300780c */ /* 0x000fe40003f66070 */
[----:B------:R-:W-:Y:S02]  /*66c0*/  SHF.R.U32.HI R7, RZ, 0x4, R5 ;  /* 0x00000004ff077819 */ /* 0x000fe40000011605 */
[----:B------:R-:W-:Y:S02]  /*66d0*/  SEL R5, RZ, 0x1, !P1 ;  /* 0x00000001ff057807 */ /* 0x000fe40004800000 */
[----:B------:R-:W-:Y:S01]  /*66e0*/  ISETP.GE.U32.AND P1, PT, R16, UR4, PT ;  /* 0x0000000410007c0c */ /* 0x000fe2000bf26070 */
[----:B------:R-:W-:Y:S01]  /*66f0*/  IMAD R12, R7, -0x17, R12 ;  /* 0xffffffe9070c7824 */ /* 0x000fe200078e020c */
[----:B------:R-:W-:Y:S02]  /*6700*/  LOP3.LUT R0, R0, R5, RZ, 0x3c, !PT ;  /* 0x0000000500007212 */ /* 0x000fe400078e3cff */
[----:B------:R-:W-:-:S02]  /*6710*/  ISETP.GE.U32.AND.EX P1, PT, R17, UR5, PT, P1 ;  /* 0x0000000511007c0c */ /* 0x000fc4000bf26110 */
[----:B------:R-:W-:Y:S02]  /*6720*/  PRMT R4, RZ, 0x7610, R4 ;  /* 0x00007610ff047816 */ /* 0x000fe40000000004 */
[----:B------:R-:W-:Y:S01]  /*6730*/  @P3 LOP3.LUT R0, R0, 0x1, R7, 0x78, !PT ;  /* 0x0000000100003812 */ /* 0x000fe200078e7807 */
[----:B------:R-:W-:-:S08]  /*6740*/  IMAD.MOV.U32 R7, RZ, RZ, -0x1 ;  /* 0xffffffffff077424 */ /* 0x000fd000078e00ff */
[----:B0-----:R-:W-:Y:S05]  /*6750*/  @P1 BRA `(.L_x_138) ;  /* 0x00000004004c1947 */ /* 0x001fea0003800000 */
[----:B------:R-:W-:Y:S01]  /*6760*/  ULDC.64 UR4, c[0x0][0x628] ;  /* 0x00018a0000047ab9 */ /* 0x000fe20000000a00 */
[----:B------:R-:W0:Y:S01]  /*6770*/  S2R R15, SR_CTAID.X ;  /* 0x00000000000f7919 */ /* 0x000e220000002500 */
[----:B------:R-:W-:Y:S01]  /*6780*/  ISETP.NE.U32.AND P1, PT, RZ, UR4, PT ;  /* 0x00000004ff007c0c */ /* 0x000fe2000bf25070 */
[----:B------:R-:W-:Y:S01]  /*6790*/  ULDC UR7, c[0x0][0x630] ;  /* 0x00018c0000077ab9 */ /* 0x000fe20000000800 */
[----:B------:R-:W-:Y:S01]  /*67a0*/  IMAD.MOV.U32 R4, RZ, RZ, R16 ;  /* 0x000000ffff047224 */ /* 0x000fe200078e0010 */
[----:B------:R-:W1:Y:S01]  /*67b0*/  S2R R14, SR_CTAID.Y ;  /* 0x00000000000e7919 */ /* 0x000e620000002600 */
[----:B------:R-:W-:Y:S01]  /*67c0*/  ISETP.NE.AND.EX P1, PT, RZ, UR5, PT, P1 ;  /* 0x00000005ff007c0c */ /* 0x000fe2000bf25310 */
[----:B------:R-:W-:-:S12]  /*67d0*/  IMAD.MOV.U32 R5, RZ, RZ, R17 ;  /* 0x000000ffff057224 */ /* 0x000fd800078e0011 */
[----:B------:R-:W-:Y:S05]  /*67e0*/  @!P1 BRA `(.L_x_139) ;  /* 0x0000000000289947 */ /* 0x000fea0003800000 */
[----:B------:R-:W-:Y:S02]  /*67f0*/  ULDC UR6, c[0x0][0x634] ;  /* 0x00018d0000067ab9 */ /* 0x000fe40000000800 */
[----:B------:R-:W-:-:S05]  /*6800*/  IADD3 R9, P1, R16, UR6, RZ ;  /* 0x0000000610097c10 */ /* 0x000fca000ff3e0ff */
[----:B------:R-:W-:-:S04]  /*6810*/  IMAD.X R21, RZ, RZ, R17, P1 ;  /* 0x000000ffff157224 */ /* 0x000fc800008e0611 */
[----:B------:R-:W-:-:S04]  /*6820*/  IMAD.WIDE.U32 R6, R21, UR4, RZ ;  /* 0x0000000415067c25 */ /* 0x000fc8000f8e00ff */
[----:B------:R-:W-:-:S04]  /*6830*/  IMAD.WIDE.U32 R6, P1, R9, UR5, R6 ;  /* 0x0000000509067c25 */ /* 0x000fc8000f820006 */
[----:B------:R-:W-:-:S04]  /*6840*/  IMAD.WIDE.U32 R8, R9, UR4, RZ ;  /* 0x0000000409087c25 */ /* 0x000fc8000f8e00ff */
[----:B------:R-:W-:Y:S01]  /*6850*/  IMAD.X R5, RZ, RZ, RZ, P1 ;  /* 0x000000ffff057224 */ /* 0x000fe200008e06ff */
[----:B------:R-:W-:Y:S01]  /*6860*/  IADD3 RZ, P1, R9, R6, RZ ;  /* 0x0000000609ff7210 */ /* 0x000fe20007f3e0ff */
[----:B------:R-:W-:-:S04]  /*6870*/  IMAD.MOV.U32 R4, RZ, RZ, R7 ;  /* 0x000000ffff047224 */ /* 0x000fc800078e0007 */
[----:B------:R-:W-:-:S08]  /*6880*/  IMAD.WIDE.U32.X R4, R21, UR5, R4, P1 ;  /* 0x0000000515047c25 */ /* 0x000fd000088e0404 */
.L_x_139:
[--C-:B------:R-:W-:Y:S01]  /*6890*/  SHF.R.U64 R8, R4, UR7, R5.reuse ;  /* 0x0000000704087c19 */ /* 0x100fe20008001205 */
[----:B------:R-:W-:Y:S01]  /*68a0*/  ULDC.64 UR4, c[0x0][0x620] ;  /* 0x0001880000047ab9 */ /* 0x000fe20000000a00 */
[----:B------:R-:W-:Y:S01]  /*68b0*/  SHF.R.U32.HI R4, RZ, UR7, R5 ;  /* 0x00000007ff047c19 */ /* 0x000fe20008011605 */
[----:B------:R-:W2:Y:S01]  /*68c0*/  LDC R24, c[0x0][0x144] ;  /* 0x00005100ff187b82 */ /* 0x000ea20000000800 */
[----:B------:R-:W-:Y:S01]  /*68d0*/  IADD3 R7, P1, RZ, -R8, RZ ;  /* 0x80000008ff077210 */ /* 0x000fe20007f3e0ff */
[----:B------:R-:W-:Y:S01]  /*68e0*/  ULDC.64 UR8, c[0x0][0x640] ;  /* 0x0001900000087ab9 */ /* 0x000fe20000000a00 */
[----:B0-----:R-:W-:Y:S01]  /*68f0*/  I2FP.F32.U32 R9, R15 ;  /* 0x0000000f00097245 */ /* 0x001fe20000201000 */
[----:B------:R-:W-:Y:S02]  /*6900*/  ULDC UR6, c[0x0][0x608] ;  /* 0x0001820000067ab9 */ /* 0x000fe40000000800 */
[----:B------:R-:W-:Y:S01]  /*6910*/  IMAD.X R4, RZ, RZ, ~R4, P1 ;  /* 0x000000ffff047224 */ /* 0x000fe200008e0e04 */
[----:B------:R-:W-:Y:S01]  /*6920*/  ISETP.NE.U32.AND P1, PT, RZ, UR8, PT ;  /* 0x00000008ff007c0c */ /* 0x000fe2000bf25070 */
[----:B------:R-:W0:Y:S02]  /*6930*/  LDC R21, c[0x0][0x148] ;  /* 0x00005200ff157b82 */ /* 0x000e240000000800 */
[----:B------:R-:W-:Y:S01]  /*6940*/  IMAD R6, R4, UR4, RZ ;  /* 0x0000000404067c24 */ /* 0x000fe2000f8e02ff */
[----:B------:R-:W-:Y:S01]  /*6950*/  ISETP.NE.AND.EX P1, PT, RZ, UR9, PT, P1 ;  /* 0x00000009ff007c0c */ /* 0x000fe2000bf25310 */
[----:B------:R-:W-:Y:S01]  /*6960*/  IMAD.WIDE.U32 R4, R7, UR4, R16 ;  /* 0x0000000407047c25 */ /* 0x000fe2000f8e0010 */
[----:B------:R-:W-:-:S03]  /*6970*/  ULDC UR4, c[0x0][0x150] ;  /* 0x0000540000047ab9 */ /* 0x000fc60000000800 */
[----:B------:R-:W-:Y:S02]  /*6980*/  IMAD R7, R7, UR5, R6 ;  /* 0x0000000507077c24 */ /* 0x000fe4000f8e0206 */
[----:B------:R-:W-:Y:S01]  /*6990*/  FMUL R6, R9, UR4 ;  /* 0x0000000409067c20 */ /* 0x000fe20008400000 */
[----:B------:R-:W-:Y:S01]  /*69a0*/  ULDC UR4, c[0x0][0x618] ;  /* 0x0001860000047ab9 */ /* 0x000fe20000000800 */
[----:B------:R-:W-:Y:S01]  /*69b0*/  ULDC UR5, c[0x0][0x154] ;  /* 0x0000550000057ab9 */ /* 0x000fe20000000800 */
[----:B------:R-:W-:-:S03]  /*69c0*/  IMAD.IADD R5, R5, 0x1, R7 ;  /* 0x0000000105057824 */ /* 0x000fc600078e0207 */
[----:B------:R-:W3:Y:S02]  /*69d0*/  F2I.U32.TRUNC.NTZ R6, R6 ;  /* 0x0000000600067305 */ /* 0x000ee4000020f000 */
[----:B------:R-:W-:Y:S02]  /*69e0*/  SHF.R.U64 R9, R4, UR4, R5 ;  /* 0x0000000404097c19 */ /* 0x000fe40008001205 */
[----:B-1----:R-:W-:-:S05]  /*69f0*/  I2FP.F32.U32 R4, R14 ;  /* 0x0000000e00047245 */ /* 0x002fca0000201000 */
[----:B------:R-:W-:Y:S01]  /*6a00*/  FMUL R22, R4, UR5 ;  /* 0x0000000504167c20 */ /* 0x000fe20008400000 */
[----:B------:R-:W-:Y:S01]  /*6a10*/  SHF.R.U32.HI R4, RZ, UR4, R5 ;  /* 0x00000004ff047c19 */ /* 0x000fe20008011605 */
[----:B------:R-:W-:-:S03]  /*6a20*/  ULDC UR4, c[0x0][0x658] ;  /* 0x0001960000047ab9 */ /* 0x000fc60000000800 */
[--C-:B------:R-:W-:Y:S01]  /*6a30*/  SHF.R.U64 R20, R9, UR6, R4.reuse ;  /* 0x0000000609147c19 */ /* 0x100fe20008001204 */
[----:B------:R-:W1:Y:S01]  /*6a40*/  F2I.U32.TRUNC.NTZ R22, R22 ;  /* 0x0000001600167305 */ /* 0x000e62000020f000 */
[----:B------:R-:W-:Y:S01]  /*6a50*/  SHF.R.U32.HI R5, RZ, UR6, R4 ;  /* 0x00000006ff057c19 */ /* 0x000fe20008011604 */
[----:B---3--:R-:W-:-:S03]  /*6a60*/  IMAD.MOV R6, RZ, RZ, -R6 ;  /* 0x000000ffff067224 */ /* 0x008fc600078e0a06 */
[----:B------:R-:W-:Y:S01]  /*6a70*/  SHF.R.U64 R18, R20, UR4, R5 ;  /* 0x0000000414127c19 */ /* 0x000fe20008001205 */
[----:B--2---:R-:W-:Y:S01]  /*6a80*/  IMAD R15, R24, R6, R15 ;  /* 0x00000006180f7224 */ /* 0x004fe200078e020f */
[----:B------:R-:W-:-:S03]  /*6a90*/  SHF.R.U32.HI R23, RZ, UR4, R5 ;  /* 0x00000004ff177c19 */ /* 0x000fc60008011605 */
[----:B------:R-:W-:Y:S02]  /*6aa0*/  IMAD.MOV.U32 R4, RZ, RZ, R18 ;  /* 0x000000ffff047224 */ /* 0x000fe400078e0012 */
[----:B------:R-:W-:Y:S01]  /*6ab0*/  IMAD.MOV.U32 R5, RZ, RZ, R23 ;  /* 0x000000ffff057224 */ /* 0x000fe200078e0017 */
[----:B-1----:R-:W-:Y:S06]  /*6ac0*/  @!P1 BRA `(.L_x_140) ;  /* 0x0000000000289947 */ /* 0x002fec0003800000 */
[----:B------:R-:W-:Y:S02]  /*6ad0*/  ULDC UR4, c[0x0][0x64c] ;  /* 0x0001930000047ab9 */ /* 0x000fe40000000800 */
[----:B------:R-:W-:-:S05]  /*6ae0*/  IADD3 R5, P1, R18, UR4, RZ ;  /* 0x0000000412057c10 */ /* 0x000fca000ff3e0ff */
[----:B------:R-:W-:-:S04]  /*6af0*/  IMAD.X R23, RZ, RZ, R23, P1 ;  /* 0x000000ffff177224 */ /* 0x000fc800008e0617 */
[----:B------:R-:W-:-:S04]  /*6b00*/  IMAD.WIDE.U32 R6, R23, UR8, RZ ;  /* 0x0000000817067c25 */ /* 0x000fc8000f8e00ff */
[----:B------:R-:W-:-:S04]  /*6b10*/  IMAD.WIDE.U32 R6, P1, R5, UR9, R6 ;  /* 0x0000000905067c25 */ /* 0x000fc8000f820006 */
[----:B------:R-:W-:-:S04]  /*6b20*/  IMAD.WIDE.U32 R4, R5, UR8, RZ ;  /* 0x0000000805047c25 */ /* 0x000fc8000f8e00ff */
[----:B------:R-:W-:Y:S01]  /*6b30*/  IMAD.MOV.U32 R4, RZ, RZ, R7 ;  /* 0x000000ffff047224 */ /* 0x000fe200078e0007 */
[----:B------:R-:W-:Y:S01]  /*6b40*/  IADD3 RZ, P3, R5, R6, RZ ;  /* 0x0000000605ff7210 */ /* 0x000fe20007f7e0ff */
[----:B------:R-:W-:-:S04]  /*6b50*/  IMAD.X R5, RZ, RZ, RZ, P1 ;  /* 0x000000ffff057224 */ /* 0x000fc800008e06ff */
[----:B------:R-:W-:-:S08]  /*6b60*/  IMAD.WIDE.U32.X R4, R23, UR9, R4, P3 ;  /* 0x0000000917047c25 */ /* 0x000fd000098e0404 */
.L_x_140:
[----:B------:R-:W-:Y:S01]  /*6b70*/  ISETP.NE.AND P1, PT, R2, 0x1, PT ;  /* 0x000000010200780c */ /* 0x000fe20003f25270 */
[----:B------:R-:W-:Y:S01]  /*6b80*/  ULDC UR4, c[0x0][0x648] ;  /* 0x0001920000047ab9 */ /* 0x000fe20000000800 */
[----:B------:R-:W-:Y:S01]  /*6b90*/  LOP3.LUT R20, R20, UR17, RZ, 0xc0, !PT ;  /* 0x0000001114147c12 */ /* 0x000fe2000f8ec0ff */
[----:B------:R-:W-:Y:S01]  /*6ba0*/  IMAD.MOV R22, RZ, RZ, -R22 ;  /* 0x000000ffff167224 */ /* 0x000fe200078e0a16 */
[----:B------:R-:W-:Y:S01]  /*6bb0*/  SHF.R.U64 R5, R4, UR4, R5 ;  /* 0x0000000404057c19 */ /* 0x000fe20008001205 */
[----:B------:R-:W-:Y:S01]  /*6bc0*/  ULDC UR4, c[0x0][0x638] ;  /* 0x00018e0000047ab9 */ /* 0x000fe20000000800 */
[----:B------:R-:W-:Y:S01]  /*6bd0*/  LOP3.LUT R9, R9, UR16, RZ, 0xc0, !PT ;  /* 0x0000001009097c12 */ /* 0x000fe2000f8ec0ff */
[----:B------:R-:W-:Y:S01]  /*6be0*/  ULDC UR5, c[0x0][0x610] ;  /* 0x0001840000057ab9 */ /* 0x000fe20000000800 */
[----:B------:R-:W-:Y:S02]  /*6bf0*/  IMAD.MOV.U32 R4, RZ, RZ, 0x1 ;  /* 0x00000001ff047424 */ /* 0x000fe400078e00ff */
[----:B------:R-:W-:-:S02]  /*6c00*/  IMAD.MOV R7, RZ, RZ, -R5 ;  /* 0x000000ffff077224 */ /* 0x000fc400078e0a05 */
[----:B------:R-:W-:Y:S02]  /*6c10*/  IMAD R20, R5, UR18, R20 ;  /* 0x0000001205147c24 */ /* 0x000fe4000f8e0214 */
[----:B0-----:R-:W-:Y:S02]  /*6c20*/  @P1 IMAD R15, R21, R22, R14 ;  /* 0x00000016150f1224 */ /* 0x001fe400078e020e */
[----:B------:R-:W-:Y:S01]  /*6c30*/  IMAD R18, R7, UR4, R18 ;  /* 0x0000000407127c24 */ /* 0x000fe2000f8e0212 */
[----:B------:R-:W-:Y:S01]  /*6c40*/  ULDC UR4, c[0x0][0x600] ;  /* 0x0001800000047ab9 */ /* 0x000fe20000000800 */
[----:B------:R-:W-:Y:S02]  /*6c50*/  IMAD R15, R20, UR5, R15 ;  /* 0x00000005140f7c24 */ /* 0x000fe4000f8e020f */
[----:B------:R-:W-:-:S05]  /*6c60*/  IMAD R18, R18, UR4, R9 ;  /* 0x0000000412127c24 */ /* 0x000fca000f8e0209 */
[----:B------:R-:W-:Y:S02]  /*6c70*/  SEL R9, R18, R15, !P1 ;  /* 0x0000000f12097207 */ /* 0x000fe40004800000 */
[----:B------:R-:W-:-:S07]  /*6c80*/  SEL R7, R15, R18, !P1 ;  /* 0x000000120f077207 */ /* 0x000fce0004800000 */
.L_x_138:
[----:B------:R-:W-:Y:S05]  /*6c90*/  BSYNC B1 ;  /* 0x0000000000017941 */ /* 0x000fea0003800000 */
.L_x_137:
[----:B------:R-:W-:-:S13]  /*6ca0*/  LOP3.LUT P1, RZ, R4, 0xff, RZ, 0xc0, !PT ;  /* 0x000000ff04ff7812 */ /* 0x000fda000782c0ff */
[----:B------:R-:W-:Y:S05]  /*6cb0*/  @P1 BRA `(.L_x_141) ;  /* 0xfffffff4004c1947 */ /* 0x000fea000383ffff */
[----:B------:R-:W-:Y:S05]  /*6cc0*/  BSYNC B0 ;  /* 0x0000000000007941 */ /* 0x000fea0003800000 */
.L_x_129:
[----:B------:R-:W-:-:S03]  /*6cd0*/  UMOV UR4, 0xffffffff ;  /* 0xffffffff00047882 */ /* 0x000fc60000000000 */
[----:B------:R-:W-:Y:S05]  /*6ce0*/  BRA.DIV UR4, `(.L_x_142) ;  /* 0x0000000e04c47947 */ /* 0x000fea000b800000 */
[----:B------:R-:W-:-:S13]  /*6cf0*/  ELECT P6, URZ, PT ;  /* 0x00000000003f782f */ /* 0x000fda00038c0000 */
.L_x_175:
[----:B------:R-:W-:Y:S04]  /*6d00*/  BSSY B0, `(.L_x_143) ;  /* 0x00000d6000007945 */ /* 0x000fe80003800000 */
[----:B------:R-:W-:Y:S05]  /*6d10*/  @!P6 BRA `(.L_x_144) ;  /* 0x0000000c0050e947 */ /* 0x000fea0003800000 */
[----:B------:R-:W-:-:S04]  /*6d20*/  LOP3.LUT R19, R19, 0x2, RZ, 0xfc, !PT ;  /* 0x0000000213137812 */ /* 0x000fc800078efcff */
[----:B------:R-:W-:-:S13]  /*6d30*/  ISETP.NE.AND P0, PT, R19, 0x3, PT ;  /* 0x000000031300780c */ /* 0x000fda0003f05270 */
[----:B------:R-:W-:Y:S05]  /*6d40*/  @!P0 BRA `(.L_x_145) ;  /* 0x0000000000048947 */ /* 0x000fea0003800000 */
[----:B------:R-:W-:Y:S01]  /*6d50*/  BPT.TRAP 0x1 ;  /* 0x000000040000795c */ /* 0x000fe20000300000 */
.L_x_145:
[----:B------:R-:W0:Y:S01]  /*6d60*/  S2R R3, SR_CgaCtaId ;  /* 0x0000000000037919 */ /* 0x000e220000008800 */
[----:B------:R-:W-:-:S04]  /*6d70*/  MOV R2, 0x400 ;  /* 0x0000040000027802 */ /* 0x000fc80000000f00 */
[----:B0-----:R-:W-:Y:S02]  /*6d80*/  LEA R3, R3, R2, 0x18 ;  /* 0x0000000203037211 */ /* 0x001fe400078ec0ff */
[----:B------:R-:W-:-:S03]  /*6d90*/  SHF.L.U32 R2, R0, 0x1f, RZ ;  /* 0x0000001f00027819 */ /* 0x000fc600000006ff */
[----:B------:R-:W-:-:S04]  /*6da0*/  VIADD R3, R3, 0xb8 ;  /* 0x000000b803037836 */ /* 0x000fc80000000000 */
[C---:B------:R-:W-:Y:S02]  /*6db0*/  IMAD R7, R12.reuse, 0x8, R3 ;  /* 0x000000080c077824 */ /* 0x040fe400078e0203 */
[----:B------:R-:W-:Y:S02]  /*6dc0*/  VIADD R12, R12, 0x1 ;  /* 0x000000010c0c7836 */ /* 0x000fe40000000000 */
[----:B------:R-:W0:Y:S03]  /*6dd0*/  SYNCS.PHASECHK.TRANS64.TRYWAIT P0, [R7+URZ], R2 ;  /* 0x00000002070075a7 */ /* 0x000e26000800017f */
[----:B------:R-:W-:-:S04]  /*6de0*/  ISETP.NE.AND P1, PT, R12, 0x17, PT ;  /* 0x000000170c00780c */ /* 0x000fc80003f25270 */
[----:B------:R-:W-:Y:S02]  /*6df0*/  SEL R5, RZ, 0x1, P1 ;  /* 0x00000001ff057807 */ /* 0x000fe40000800000 */
[----:B------:R-:W-:Y:S02]  /*6e00*/  SEL R12, R12, RZ, P1 ;  /* 0x000000ff0c0c7207 */ /* 0x000fe40000800000 */
[----:B------:R-:W-:-:S03]  /*6e10*/  LOP3.LUT R5, R0, R5, RZ, 0x3c, !PT ;  /* 0x0000000500057212 */ /* 0x000fc600078e3cff */
[----:B------:R-:W-:Y:S01]  /*6e20*/  IMAD R9, R12, 0x8, R3 ;  /* 0x000000080c097824 */ /* 0x000fe200078e0203 */
[----:B------:R-:W-:Y:S01]  /*6e30*/  SHF.L.U32 R4, R5, 0x1f, RZ ;  /* 0x0000001f05047819 */ /* 0x000fe200000006ff */
[----:B0-----:R-:W-:Y:S06]  /*6e40*/  @!P0 BRA `(.L_x_146) ;  /* 0x0000000c008c8947 */ /* 0x001fec0003800000 */
.L_x_176:
[----:B------:R-:W1:Y:S01]  /*6e50*/  SYNCS.PHASECHK.TRANS64.TRYWAIT P0, [R9+URZ], R4 ;  /* 0x00000004090075a7 */ /* 0x000e62000800017f */
[----:B------:R-:W-:-:S05]  /*6e60*/  VIADD R0, R12, 0x1 ;  /* 0x000000010c007836 */ /* 0x000fca0000000000 */
[----:B------:R-:W-:-:S04]  /*6e70*/  ISETP.NE.AND P1, PT, R0, 0x17, PT ;  /* 0x000000170000780c */ /* 0x000fc80003f25270 */
[----:B0-----:R-:W-:Y:S02]  /*6e80*/  SEL R2, RZ, 0x1, P1 ;  /* 0x00000001ff027807 */ /* 0x001fe40000800000 */
[----:B------:R-:W-:Y:S02]  /*6e90*/  SEL R0, R0, RZ, P1 ;  /* 0x000000ff00007207 */ /* 0x000fe40000800000 */
[----:B------:R-:W-:-:S03]  /*6ea0*/  LOP3.LUT R7, R5, R2, RZ, 0x3c, !PT ;  /* 0x0000000205077212 */ /* 0x000fc600078e3cff */
[----:B------:R-:W-:Y:S01]  /*6eb0*/  IMAD R6, R0, 0x8, R3 ;  /* 0x0000000800067824 */ /* 0x000fe200078e0203 */
[----:B------:R-:W-:Y:S01]  /*6ec0*/  SHF.L.U32 R5, R7, 0x1f, RZ ;  /* 0x0000001f07057819 */ /* 0x000fe200000006ff */
[----:B-1----:R-:W-:Y:S06]  /*6ed0*/  @!P0 BRA `(.L_x_147) ;  /* 0x0000000c007c8947 */ /* 0x002fec0003800000 */
.L_x_177:
[----:B------:R-:W1:Y:S01]  /*6ee0*/  SYNCS.PHASECHK.TRANS64.TRYWAIT P0, [R6+URZ], R5 ;  /* 0x00000005060075a7 */ /* 0x000e62000800017f */
[----:B------:R-:W-:-:S05]  /*6ef0*/  VIADD R0, R0, 0x1 ;  /* 0x0000000100007836 */ /* 0x000fca0000000000 */
[----:B------:R-:W-:-:S04]  /*6f00*/  ISETP.NE.AND P1, PT, R0, 0x17, PT ;  /* 0x000000170000780c */ /* 0x000fc80003f25270 */
[----:B------:R-:W-:Y:S02]  /*6f10*/  SEL R2, RZ, 0x1, P1 ;  /* 0x00000001ff027807 */ /* 0x000fe40000800000 */
[----:B------:R-:W-:Y:S02]  /*6f20*/  SEL R0, R0, RZ, P1 ;  /* 0x000000ff00007207 */ /* 0x000fe40000800000 */
[----:B------:R-:W-:-:S03]  /*6f30*/  LOP3.LUT R7, R7, R2, RZ, 0x3c, !PT ;  /* 0x0000000207077212 */ /* 0x000fc600078e3cff */
[----:B0-----:R-:W-:Y:S01]  /*6f40*/  IMAD R9, R0, 0x8, R3 ;  /* 0x0000000800097824 */ /* 0x001fe200078e0203 */
[----:B------:R-:W-:Y:S01]  /*6f50*/  SHF.L.U32 R4, R7, 0x1f, RZ ;  /* 0x0000001f07047819 */ /* 0x000fe200000006ff */
[----:B-1----:R-:W-:Y:S06]  /*6f60*/  @!P0 BRA `(.L_x_148) ;  /* 0x0000000c006c8947 */ /* 0x002fec0003800000 */
.L_x_178:
        /* <DEDUP_REMOVED lines=9> */
.L_x_179:
        /* <DEDUP_REMOVED lines=9> */
.L_x_180:
        /* <DEDUP_REMOVED lines=9> */
.L_x_181:
        /* <DEDUP_REMOVED lines=9> */
.L_x_182:
        /* <DEDUP_REMOVED lines=9> */
.L_x_183:
        /* <DEDUP_REMOVED lines=9> */
.L_x_184:
        /* <DEDUP_REMOVED lines=9> */
.L_x_185:
        /* <DEDUP_REMOVED lines=9> */
.L_x_186:
        /* <DEDUP_REMOVED lines=9> */
.L_x_187:
        /* <DEDUP_REMOVED lines=9> */
.L_x_188:
        /* <DEDUP_REMOVED lines=9> */
.L_x_189:
        /* <DEDUP_REMOVED lines=9> */
.L_x_190:
        /* <DEDUP_REMOVED lines=9> */
.L_x_191:
        /* <DEDUP_REMOVED lines=9> */
.L_x_192:
        /* <DEDUP_REMOVED lines=9> */
.L_x_193:
        /* <DEDUP_REMOVED lines=9> */
.L_x_194:
        /* <DEDUP_REMOVED lines=9> */
.L_x_195:
        /* <DEDUP_REMOVED lines=9> */
.L_x_196:
[----:B------:R-:W1:Y:S01]  /*7990*/  SYNCS.PHASECHK.TRANS64.TRYWAIT P0, [R9+URZ], R4 ;  /* 0x00000004090075a7 */ /* 0x000e62000800017f */
[----:B------:R-:W-:-:S05]  /*79a0*/  VIADD R0, R0, 0x1 ;  /* 0x0000000100007836 */ /* 0x000fca0000000000 */
[----:B------:R-:W-:-:S04]  /*79b0*/  ISETP.NE.AND P1, PT, R0, 0x17, PT ;  /* 0x000000170000780c */ /* 0x000fc80003f25270 */
[----:B------:R-:W-:Y:S02]  /*79c0*/  SEL R2, RZ, 0x1, P1 ;  /* 0x00000001ff027807 */ /* 0x000fe40000800000 */
[----:B------:R-:W-:Y:S02]  /*79d0*/  SEL R0, R0, RZ, P1 ;  /* 0x000000ff00007207 */ /* 0x000fe40000800000 */
[----:B------:R-:W-:Y:S01]  /*79e0*/  LOP3.LUT R2, R7, R2, RZ, 0x3c, !PT ;  /* 0x0000000207027212 */ /* 0x000fe200078e3cff */
[----:B-1----:R-:W-:Y:S06]  /*79f0*/  @!P0 BRA `(.L_x_167) ;  /* 0x0000000800448947 */ /* 0x002fec0003800000 */
.L_x_197:
[----:B------:R-:W-:Y:S01]  /*7a00*/  IMAD R3, R0, 0x8, R3 ;  /* 0x0000000800037824 */ /* 0x000fe200078e0203 */
[----:B------:R-:W-:-:S07]  /*7a10*/  SHF.L.U32 R0, R2, 0x1f, RZ ;  /* 0x0000001f02007819 */ /* 0x000fce00000006ff */
.L_x_168:
[----:B--2---:R2:W3:Y:S02]  /*7a20*/  SYNCS.PHASECHK.TRANS64.TRYWAIT P0, [R3+URZ], R0 ;  /* 0x00000000030075a7 */ /* 0x0044e4000800017f */
[----:B---3--:R-:W-:Y:S05]  /*7a30*/  @!P0 NANOSLEEP.SYNCS 0x989680 ;  /* 0x009896800000895d */ /* 0x008fea0003900000 */
[----:B------:R-:W3:Y:S02]  /*7a40*/  @!P0 SYNCS.PHASECHK.TRANS64 P0, [R3+URZ], R0 ;  /* 0x00000000030085a7 */ /* 0x000ee4000800007f */
[----:B---3--:R-:W-:Y:S05]  /*7a50*/  @!P0 BRA `(.L_x_168) ;  /* 0xfffffffc00f08947 */ /* 0x008fea000383ffff */
.L_x_144:
[----:B------:R-:W-:Y:S05]  /*7a60*/  BSYNC B0 ;  /* 0x0000000000007941 */ /* 0x000fea0003800000 */
.L_x_143:
[----:B------:R-:W-:Y:S05]  /*7a70*/  EXIT ;  /* 0x000000000000794d */ /* 0x000fea0003800000 */
.L_x_18:
[----:B---3--:R3:W4:Y:S02]  /*7a80*/  SYNCS.PHASECHK.TRANS64.TRYWAIT P1, [R3+URZ], R0 ;  /* 0x00000000030075a7 */ /* 0x008724000802017f */
[----:B----4-:R-:W-:Y:S05]  /*7a90*/  @!P1 NANOSLEEP.SYNCS 0x989680 ;  /* 0x009896800000995d */ /* 0x010fea0003900000 */
[----:B------:R-:W4:Y:S02]  /*7aa0*/  @!P1 SYNCS.PHASECHK.TRANS64 P1, [R3+URZ], R0 ;  /* 0x00000000030095a7 */ /* 0x000f24000802007f */
[----:B----4-:R-:W-:Y:S05]  /*7ab0*/  @!P1 BRA `(.L_x_18) ;  /* 0xfffffffc00f09947 */ /* 0x010fea000383ffff */
[----:B------:R-:W-:Y:S05]  /*7ac0*/  BRA `(.L_x_17) ;  /* 0xffffff9800787947 */ /* 0x000fea000383ffff */
.L_x_23:
[----:B-1----:R-:W-:-:S04]  /*7ad0*/  IMAD.U32 R5, RZ, RZ, UR7 ;  /* 0x00000007ff057e24 */ /* 0x002fc8000f8e00ff */
[----:B------:R1:W2:Y:S03]  /*7ae0*/  SYNCS.PHASECHK.TRANS64.TRYWAIT P1, [R5+URZ], R4 ;  /* 0x00000004050075a7 */ /* 0x0002a6000802017f */
[----:B--2---:R-:W-:Y:S05]  /*7af0*/  @!P1 NANOSLEEP.SYNCS 0x989680 ;  /* 0x009896800000995d */ /* 0x004fea0003900000 */
[----:B------:R-:W2:Y:S02]  /*7b00*/  @!P1 SYNCS.PHASECHK.TRANS64 P1, [R5+URZ], R4 ;  /* 0x00000004050095a7 */ /* 0x000ea4000802007f */
[----:B--2---:R-:W-:Y:S05]  /*7b10*/  @!P1 BRA `(.L_x_23) ;  /* 0xfffffffc00ec9947 */ /* 0x004fea000383ffff */
[----:B------:R-:W-:Y:S05]  /*7b20*/  BRA `(.L_x_22) ;  /* 0xffffff9c00687947 */ /* 0x000fea000383ffff */
.L_x_130:
[----:B------:R-:W-:Y:S01]  /*7b30*/  BSSY B1, `(.L_x_169) ;  /* 0x0000006000017945 */ /* 0x000fe20003800000 */
[----:B------:R-:W-:-:S07]  /*7b40*/  IMAD.MOV.U32 R15, RZ, RZ, -0x1 ;  /* 0xffffffffff0f7424 */ /* 0x000fce00078e00ff */
[----:B------:R-:W-:Y:S05]  /*7b50*/  WARPSYNC.COLLECTIVE R15, `(.L_x_170) ;  /* 0x000000000f0c7348 */ /* 0x000fea0003c00000 */
[----:B------:R-:W-:Y:S02]  /*7b60*/  ELECT P6, UR62, PT ;  /* 0x00000000003e782f */ /* 0x000fe400038c0000 */
[----:B------:R-:W-:Y:S01]  /*7b70*/  MOV R14, UR62 ;  /* 0x0000003e000e7c02 */ /* 0x000fe20008000f00 */
[----:B------:R-:W-:Y:S10]  /*7b80*/  ENDCOLLECTIVE ;  /* 0x000000000000791b */ /* 0x000ff40003800000 */
.L_x_170:
[----:B------:R-:W-:Y:S05]  /*7b90*/  BSYNC B1 ;  /* 0x0000000000017941 */ /* 0x000fea0003800000 */
.L_x_169:
[----:B------:R-:W-:Y:S05]  /*7ba0*/  BRA `(.L_x_171) ;  /* 0xffffffe4009c7947 */ /* 0x000fea000383ffff */
.L_x_133:
[----:B0-----:R0:W1:Y:S02]  /*7bb0*/  SYNCS.PHASECHK.TRANS64.TRYWAIT P1, [R14+URZ+0xb8], R7 ;  /* 0x0000b8070e0075a7 */ /* 0x001064000802017f */
[----:B-1----:R-:W-:Y:S05]  /*7bc0*/  @!P1 NANOSLEEP.SYNCS 0x989680 ;  /* 0x009896800000995d */ /* 0x002fea0003900000 */
[----:B------:R-:W1:Y:S02]  /*7bd0*/  @!P1 SYNCS.PHASECHK.TRANS64 P1, [R14+URZ+0xb8], R7 ;  /* 0x0000b8070e0095a7 */ /* 0x000e64000802007f */
[----:B-1----:R-:W-:Y:S05]  /*7be0*/  @!P1 BRA `(.L_x_133) ;  /* 0xfffffffc00f09947 */ /* 0x002fea000383ffff */
[----:B------:R-:W-:Y:S05]  /*7bf0*/  BRA `(.L_x_172) ;  /* 0xffffffe400d07947 */ /* 0x000fea000383ffff */
.L_x_142:
[----:B------:R-:W-:Y:S01]  /*7c00*/  BSSY B0, `(.L_x_173) ;  /* 0x0000006000007945 */ /* 0x000fe20003800000 */
[----:B------:R-:W-:-:S07]  /*7c10*/  IMAD.MOV.U32 R15, RZ, RZ, -0x1 ;  /* 0xffffffffff0f7424 */ /* 0x000fce00078e00ff */
[----:B------:R-:W-:Y:S05]  /*7c20*/  WARPSYNC.COLLECTIVE R15, `(.L_x_174) ;  /* 0x000000000f0c7348 */ /* 0x000fea0003c00000 */
[----:B------:R-:W-:Y:S02]  /*7c30*/  ELECT P6, UR62, PT ;  /* 0x00000000003e782f */ /* 0x000fe400038c0000 */
[----:B------:R-:W-:Y:S01]  /*7c40*/  MOV R14, UR62 ;  /* 0x0000003e000e7c02 */ /* 0x000fe20008000f00 */
[----:B------:R-:W-:Y:S10]  /*7c50*/  ENDCOLLECTIVE ;  /* 0x000000000000791b */ /* 0x000ff40003800000 */
.L_x_174:
[----:B------:R-:W-:Y:S05]  /*7c60*/  BSYNC B0 ;  /* 0x0000000000007941 */ /* 0x000fea0003800000 */
.L_x_173:
[----:B------:R-:W-:Y:S05]  /*7c70*/  BRA `(.L_x_175) ;  /* 0xfffffff000207947 */ /* 0x000fea000383ffff */
.L_x_146:
[----:B0-----:R0:W1:Y:S02]  /*7c80*/  SYNCS.PHASECHK.TRANS64.TRYWAIT P0, [R7+URZ], R2 ;  /* 0x00000002070075a7 */ /* 0x001064000800017f */
[----:B-1----:R-:W-:Y:S05]  /*7c90*/  @!P0 NANOSLEEP.SYNCS 0x989680 ;  /* 0x009896800000895d */ /* 0x002fea0003900000 */
[----:B------:R-:W1:Y:S02]  /*7ca0*/  @!P0 SYNCS.PHASECHK.TRANS64 P0, [R7+URZ], R2 ;  /* 0x00000002070085a7 */ /* 0x000e64000800007f */
[----:B-1----:R-:W-:Y:S05]  /*7cb0*/  @!P0 BRA `(.L_x_146) ;  /* 0xfffffffc00f08947 */ /* 0x002fea000383ffff */
[----:B------:R-:W-:Y:S05]  /*7cc0*/  BRA `(.L_x_176) ;  /* 0xfffffff000607947 */ /* 0x000fea000383ffff */
.L_x_147:
[----:B0-----:R0:W1:Y:S02]  /*7cd0*/  SYNCS.PHASECHK.TRANS64.TRYWAIT P0, [R9+URZ], R4 ;  /* 0x00000004090075a7 */ /* 0x001064000800017f */
[----:B-1----:R-:W-:Y:S05]  /*7ce0*/  @!P0 NANOSLEEP.SYNCS 0x989680 ;  /* 0x009896800000895d */ /* 0x002fea0003900000 */
[----:B------:R-:W1:Y:S02]  /*7cf0*/  @!P0 SYNCS.PHASECHK.TRANS64 P0, [R9+URZ], R4 ;  /* 0x00000004090085a7 */ /* 0x000e64000800007f */
[----:B-1----:R-:W-:Y:S05]  /*7d00*/  @!P0 BRA `(.L_x_147) ;  /* 0xfffffffc00f08947 */ /* 0x002fea000383ffff */
[----:B------:R-:W-:Y:S05]  /*7d10*/  BRA `(.L_x_177) ;  /* 0xfffffff000707947 */ /* 0x000fea000383ffff */
.L_x_148:
[----:B0-----:R0:W1:Y:S02]  /*7d20*/  SYNCS.PHASECHK.TRANS64.TRYWAIT P0, [R6+URZ], R5 ;  /* 0x00000005060075a7 */ /* 0x001064000800017f */
[----:B-1----:R-:W-:Y:S05]  /*7d30*/  @!P0 NANOSLEEP.SYNCS 0x989680 ;  /* 0x009896800000895d */ /* 0x002fea0003900000 */
[----:B------:R-:W1:Y:S02]  /*7d40*/  @!P0 SYNCS.PHASECHK.TRANS64 P0, [R6+URZ], R5 ;  /* 0x00000005060085a7 */ /* 0x000e64000800007f */
[----:B-1----:R-:W-:Y:S05]  /*7d50*/  @!P0 BRA `(.L_x_148) ;  /* 0xfffffffc00f08947 */ /* 0x002fea000383ffff */
[----:B------:R-:W-:Y:S05]  /*7d60*/  BRA `(.L_x_178) ;  /* 0xfffffff000807947 */ /* 0x000fea000383ffff */
.L_x_149:
[----:B0-----:R0:W1:Y:S02]  /*7d70*/  SYNCS.PHASECHK.TRANS64.TRYWAIT P0, [R9+URZ], R4 ;  /* 0x00000004090075a7 */ /* 0x001064000800017f */
[----:B-1----:R-:W-:Y:S05]  /*7d80*/  @!P0 NANOSLEEP.SYNCS 0x989680 ;  /* 0x009896800000895d */ /* 0x002fea0003900000 */
[----:B------:R-:W1:Y:S02]  /*7d90*/  @!P0 SYNCS.PHASECHK.TRANS64 P0, [R9+URZ], R4 ;  /* 0x00000004090085a7 */ /* 0x000e64000800007f */
[----:B-1----:R-:W-:Y:S05]  /*7da0*/  @!P0 BRA `(.L_x_149) ;  /* 0xfffffffc00f08947 */ /* 0x002fea000383ffff */
[----:B------:R-:W-:Y:S05]  /*7db0*/  BRA `(.L_x_179) ;  /* 0xfffffff000907947 */ /* 0x000fea000383ffff */
.L_x_150:
[----:B0-----:R0:W1:Y:S02]  /*7dc0*/  SYNCS.PHASECHK.TRANS64.TRYWAIT P0, [R6+URZ], R5 ;  /* 0x00000005060075a7 */ /* 0x001064000800017f */
[----:B-1----:R-:W-:Y:S05]  /*7dd0*/  @!P0 NANOSLEEP.SYNCS 0x989680 ;  /* 0x009896800000895d */ /* 0x002fea0003900000 */
[----:B------:R-:W1:Y:S02]  /*7de0*/  @!P0 SYNCS.PHASECHK.TRANS64 P0, [R6+URZ], R5 ;  /* 0x00000005060085a7 */ /* 0x000e64000800007f */
[----:B-1----:R-:W-:Y:S05]  /*7df0*/  @!P0 BRA `(.L_x_150) ;  /* 0xfffffffc00f08947 */ /* 0x002fea000383ffff */
[----:B------:R-:W-:Y:S05]  /*7e00*/  BRA `(.L_x_180) ;  /* 0xfffffff000a07947 */ /* 0x000fea000383ffff */
.L_x_151:
[----:B0-----:R0:W1:Y:S02]  /*7e10*/  SYNCS.PHASECHK.TRANS64.TRYWAIT P0, [R9+URZ], R4 ;  /* 0x00000004090075a7 */ /* 0x001064000800017f */
[----:B-1----:R-:W-:Y:S05]  /*7e20*/  @!P0 NANOSLEEP.SYNCS 0x989680 ;  /* 0x009896800000895d */ /* 0x002fea0003900000 */
[----:B------:R-:W1:Y:S02]  /*7e30*/  @!P0 SYNCS.PHASECHK.TRANS64 P0, [R9+URZ], R4 ;  /* 0x00000004090085a7 */ /* 0x000e64000800007f */
[----:B-1----:R-:W-:Y:S05]  /*7e40*/  @!P0 BRA `(.L_x_151) ;  /* 0xfffffffc00f08947 */ /* 0x002fea000383ffff */
[----:B------:R-:W-:Y:S05]  /*7e50*/  BRA `(.L_x_181) ;  /* 0xfffffff000b07947 */ /* 0x000fea000383ffff */
.L_x_152:
[----:B0-----:R0:W1:Y:S02]  /*7e60*/  SYNCS.PHASECHK.TRANS64.TRYWAIT P0, [R6+URZ], R5 ;  /* 0x00000005060075a7 */ /* 0x001064000800017f */
[----:B-1----:R-:W-:Y:S05]  /*7e70*/  @!P0 NANOSLEEP.SYNCS 0x989680 ;  /* 0x009896800000895d */ /* 0x002fea0003900000 */
[----:B------:R-:W1:Y:S02]  /*7e80*/  @!P0 SYNCS.PHASECHK.TRANS64 P0, [R6+URZ], R5 ;  /* 0x00000005060085a7 */ /* 0x000e64000800007f */
[----:B-1----:R-:W-:Y:S05]  /*7e90*/  @!P0 BRA `(.L_x_152) ;  /* 0xfffffffc00f08947 */ /* 0x002fea000383ffff */
[----:B------:R-:W-:Y:S05]  /*7ea0*/  BRA `(.L_x_182) ;  /* 0xfffffff000c07947 */ /* 0x000fea000383ffff */
.L_x_153:
[----:B0-----:R0:W1:Y:S02]  /*7eb0*/  SYNCS.PHASECHK.TRANS64.TRYWAIT P0, [R9+URZ], R4 ;  /* 0x00000004090075a7 */ /* 0x001064000800017f */
[----:B-1----:R-:W-:Y:S05]  /*7ec0*/  @!P0 NANOSLEEP.SYNCS 0x989680 ;  /* 0x009896800000895d */ /* 0x002fea0003900000 */
[----:B------:R-:W1:Y:S02]  /*7ed0*/  @!P0 SYNCS.PHASECHK.TRANS64 P0, [R9+URZ], R4 ;  /* 0x00000004090085a7 */ /* 0x000e64000800007f */
[----:B-1----:R-:W-:Y:S05]  /*7ee0*/  @!P0 BRA `(.L_x_153) ;  /* 0xfffffffc00f08947 */ /* 0x002fea000383ffff */
[----:B------:R-:W-:Y:S05]  /*7ef0*/  BRA `(.L_x_183) ;  /* 0xfffffff000d07947 */ /* 0x000fea000383ffff */
.L_x_154:
[----:B0-----:R0:W1:Y:S02]  /*7f00*/  SYNCS.PHASECHK.TRANS64.TRYWAIT P0, [R6+URZ], R5 ;  /* 0x00000005060075a7 */ /* 0x001064000800017f */
[----:B-1----:R-:W-:Y:S05]  /*7f10*/  @!P0 NANOSLEEP.SYNCS 0x989680 ;  /* 0x009896800000895d */ /* 0x002fea0003900000 */
[----:B------:R-:W1:Y:S02]  /*7f20*/  @!P0 SYNCS.PHASECHK.TRANS64 P0, [R6+URZ], R5 ;  /* 0x00000005060085a7 */ /* 0x000e64000800007f */
[----:B-1----:R-:W-:Y:S05]  /*7f30*/  @!P0 BRA `(.L_x_154) ;  /* 0xfffffffc00f08947 */ /* 0x002fea000383ffff */
[----:B------:R-:W-:Y:S05]  /*7f40*/  BRA `(.L_x_184) ;  /* 0xfffffff000e07947 */ /* 0x000fea000383ffff */
.L_x_155:
[----:B0-----:R0:W1:Y:S02]  /*7f50*/  SYNCS.PHASECHK.TRANS64.TRYWAIT P0, [R9+URZ], R4 ;  /* 0x00000004090075a7 */ /* 0x001064000800017f */
[----:B-1----:R-:W-:Y:S05]  /*7f60*/  @!P0 NANOSLEEP.SYNCS 0x989680 ;  /* 0x009896800000895d */ /* 0x002fea0003900000 */
[----:B------:R-:W1:Y:S02]  /*7f70*/  @!P0 SYNCS.PHASECHK.TRANS64 P0, [R9+URZ], R4 ;  /* 0x00000004090085a7 */ /* 0x000e64000800007f */
[----:B-1----:R-:W-:Y:S05]  /*7f80*/  @!P0 BRA `(.L_x_155) ;  /* 0xfffffffc00f08947 */ /* 0x002fea000383ffff */
[----:B------:R-:W-:Y:S05]  /*7f90*/  BRA `(.L_x_185) ;  /* 0xfffffff000f07947 */ /* 0x000fea000383ffff */
.L_x_156:
[----:B0-----:R0:W1:Y:S02]  /*7fa0*/  SYNCS.PHASECHK.TRANS64.TRYWAIT P0, [R6+URZ], R5 ;  /* 0x00000005060075a7 */ /* 0x001064000800017f */
[----:B-1----:R-:W-:Y:S05]  /*7fb0*/  @!P0 NANOSLEEP.SYNCS 0x989680 ;  /* 0x009896800000895d */ /* 0x002fea0003900000 */
[----:B------:R-:W1:Y:S02]  /*7fc0*/  @!P0 SYNCS.PHASECHK.TRANS64 P0, [R6+URZ], R5 ;  /* 0x00000005060085a7 */ /* 0x000e64000800007f */
[----:B-1----:R-:W-:Y:S05]  /*7fd0*/  @!P0 BRA `(.L_x_156) ;  /* 0xfffffffc00f08947 */ /* 0x002fea000383ffff */
[----:B------:R-:W-:Y:S05]  /*7fe0*/  BRA `(.L_x_186) ;  /* 0xfffffff400007947 */ /* 0x000fea000383ffff */
.L_x_157:
[----:B0-----:R0:W1:Y:S02]  /*7ff0*/  SYNCS.PHASECHK.TRANS64.TRYWAIT P0, [R9+URZ], R4 ;  /* 0x00000004090075a7 */ /* 0x001064000800017f */
[----:B-1----:R-:W-:Y:S05]  /*8000*/  @!P0 NANOSLEEP.SYNCS 0x989680 ;  /* 0x009896800000895d */ /* 0x002fea0003900000 */
[----:B------:R-:W1:Y:S02]  /*8010*/  @!P0 SYNCS.PHASECHK.TRANS64 P0, [R9+URZ], R4 ;  /* 0x00000004090085a7 */ /* 0x000e64000800007f */
[----:B-1----:R-:W-:Y:S05]  /*8020*/  @!P0 BRA `(.L_x_157) ;  /* 0xfffffffc00f08947 */ /* 0x002fea000383ffff */
[----:B------:R-:W-:Y:S05]  /*8030*/  BRA `(.L_x_187) ;  /* 0xfffffff400107947 */ /* 0x000fea000383ffff */
.L_x_158:
[----:B0-----:R0:W1:Y:S02]  /*8040*/  SYNCS.PHASECHK.TRANS64.TRYWAIT P0, [R6+URZ], R5 ;  /* 0x00000005060075a7 */ /* 0x001064000800017f */
[----:B-1----:R-:W-:Y:S05]  /*8050*/  @!P0 NANOSLEEP.SYNCS 0x989680 ;  /* 0x009896800000895d */ /* 0x002fea0003900000 */
[----:B------:R-:W1:Y:S02]  /*8060*/  @!P0 SYNCS.PHASECHK.TRANS64 P0, [R6+URZ], R5 ;  /* 0x00000005060085a7 */ /* 0x000e64000800007f */
[----:B-1----:R-:W-:Y:S05]  /*8070*/  @!P0 BRA `(.L_x_158) ;  /* 0xfffffffc00f08947 */ /* 0x002fea000383ffff */
[----:B------:R-:W-:Y:S05]  /*8080*/  BRA `(.L_x_188) ;  /* 0xfffffff400207947 */ /* 0x000fea000383ffff */
.L_x_159:
[----:B0-----:R0:W1:Y:S02]  /*8090*/  SYNCS.PHASECHK.TRANS64.TRYWAIT P0, [R9+URZ], R4 ;  /* 0x00000004090075a7 */ /* 0x001064000800017f */
[----:B-1----:R-:W-:Y:S05]  /*80a0*/  @!P0 NANOSLEEP.SYNCS 0x989680 ;  /* 0x009896800000895d */ /* 0x002fea0003900000 */
[----:B------:R-:W1:Y:S02]  /*80b0*/  @!P0 SYNCS.PHASECHK.TRANS64 P0, [R9+URZ], R4 ;  /* 0x00000004090085a7 */ /* 0x000e64000800007f */
[----:B-1----:R-:W-:Y:S05]  /*80c0*/  @!P0 BRA `(.L_x_159) ;  /* 0xfffffffc00f08947 */ /* 0x002fea000383ffff */
[----:B------:R-:W-:Y:S05]  /*80d0*/  BRA `(.L_x_189) ;  /* 0xfffffff400307947 */ /* 0x000fea000383ffff */
.L_x_160:
[----:B0-----:R0:W1:Y:S02]  /*80e0*/  SYNCS.PHASECHK.TRANS64.TRYWAIT P0, [R6+URZ], R5 ;  /* 0x00000005060075a7 */ /* 0x001064000800017f */
[----:B-1----:R-:W-:Y:S05]  /*80f0*/  @!P0 NANOSLEEP.SYNCS 0x989680 ;  /* 0x009896800000895d */ /* 0x002fea0003900000 */
[----:B------:R-:W1:Y:S02]  /*8100*/  @!P0 SYNCS.PHASECHK.TRANS64 P0, [R6+URZ], R5 ;  /* 0x00000005060085a7 */ /* 0x000e64000800007f */
[----:B-1----:R-:W-:Y:S05]  /*8110*/  @!P0 BRA `(.L_x_160) ;  /* 0xfffffffc00f08947 */ /* 0x002fea000383ffff */
[----:B------:R-:W-:Y:S05]  /*8120*/  BRA `(.L_x_190) ;  /* 0xfffffff400407947 */ /* 0x000fea000383ffff */
.L_x_161:
[----:B0-----:R0:W1:Y:S02]  /*8130*/  SYNCS.PHASECHK.TRANS64.TRYWAIT P0, [R9+URZ], R4 ;  /* 0x00000004090075a7 */ /* 0x001064000800017f */
[----:B-1----:R-:W-:Y:S05]  /*8140*/  @!P0 NANOSLEEP.SYNCS 0x989680 ;  /* 0x009896800000895d */ /* 0x002fea0003900000 */
[----:B------:R-:W1:Y:S02]  /*8150*/  @!P0 SYNCS.PHASECHK.TRANS64 P0, [R9+URZ], R4 ;  /* 0x00000004090085a7 */ /* 0x000e64000800007f */
[----:B-1----:R-:W-:Y:S05]  /*8160*/  @!P0 BRA `(.L_x_161) ;  /* 0xfffffffc00f08947 */ /* 0x002fea000383ffff */
[----:B------:R-:W-:Y:S05]  /*8170*/  BRA `(.L_x_191) ;  /* 0xfffffff400507947 */ /* 0x000fea000383ffff */
.L_x_162:
[----:B0-----:R0:W1:Y:S02]  /*8180*/  SYNCS.PHASECHK.TRANS64.TRYWAIT P0, [R6+URZ], R5 ;  /* 0x00000005060075a7 */ /* 0x001064000800017f */
[----:B-1----:R-:W-:Y:S05]  /*8190*/  @!P0 NANOSLEEP.SYNCS 0x989680 ;  /* 0x009896800000895d */ /* 0x002fea0003900000 */
[----:B------:R-:W1:Y:S02]  /*81a0*/  @!P0 SYNCS.PHASECHK.TRANS64 P0, [R6+URZ], R5 ;  /* 0x00000005060085a7 */ /* 0x000e64000800007f */
[----:B-1----:R-:W-:Y:S05]  /*81b0*/  @!P0 BRA `(.L_x_162) ;  /* 0xfffffffc00f08947 */ /* 0x002fea000383ffff */
[----:B------:R-:W-:Y:S05]  /*81c0*/  BRA `(.L_x_192) ;  /* 0xfffffff400607947 */ /* 0x000fea000383ffff */
.L_x_163:
[----:B0-----:R0:W1:Y:S02]  /*81d0*/  SYNCS.PHASECHK.TRANS64.TRYWAIT P0, [R9+URZ], R4 ;  /* 0x00000004090075a7 */ /* 0x001064000800017f */
[----:B-1----:R-:W-:Y:S05]  /*81e0*/  @!P0 NANOSLEEP.SYNCS 0x989680 ;  /* 0x009896800000895d */ /* 0x002fea0003900000 */
[----:B------:R-:W1:Y:S02]  /*81f0*/  @!P0 SYNCS.PHASECHK.TRANS64 P0, [R9+URZ], R4 ;  /* 0x00000004090085a7 */ /* 0x000e64000800007f */
[----:B-1----:R-:W-:Y:S05]  /*8200*/  @!P0 BRA `(.L_x_163) ;  /* 0xfffffffc00f08947 */ /* 0x002fea000383ffff */
[----:B------:R-:W-:Y:S05]  /*8210*/  BRA `(.L_x_193) ;  /* 0xfffffff400707947 */ /* 0x000fea000383ffff */
.L_x_164:
[----:B0-----:R0:W1:Y:S02]  /*8220*/  SYNCS.PHASECHK.TRANS64.TRYWAIT P0, [R6+URZ], R5 ;  /* 0x00000005060075a7 */ /* 0x001064000800017f */
[----:B-1----:R-:W-:Y:S05]  /*8230*/  @!P0 NANOSLEEP.SYNCS 0x989680 ;  /* 0x009896800000895d */ /* 0x002fea0003900000 */
[----:B------:R-:W1:Y:S02]  /*8240*/  @!P0 SYNCS.PHASECHK.TRANS64 P0, [R6+URZ], R5 ;  /* 0x00000005060085a7 */ /* 0x000e64000800007f */
[----:B-1----:R-:W-:Y:S05]  /*8250*/  @!P0 BRA `(.L_x_164) ;  /* 0xfffffffc00f08947 */ /* 0x002fea000383ffff */
[----:B------:R-:W-:Y:S05]  /*8260*/  BRA `(.L_x_194) ;  /* 0xfffffff400807947 */ /* 0x000fea000383ffff */
.L_x_165:
[----:B0-----:R0:W1:Y:S02]  /*8270*/  SYNCS.PHASECHK.TRANS64.TRYWAIT P0, [R9+URZ], R4 ;  /* 0x00000004090075a7 */ /* 0x001064000800017f */
[----:B-1----:R-:W-:Y:S05]  /*8280*/  @!P0 NANOSLEEP.SYNCS 0x989680 ;  /* 0x009896800000895d */ /* 0x002fea0003900000 */
[----:B------:R-:W1:Y:S02]  /*8290*/  @!P0 SYNCS.PHASECHK.TRANS64 P0, [R9+URZ], R4 ;  /* 0x00000004090085a7 */ /* 0x000e64000800007f */
[----:B-1----:R-:W-:Y:S05]  /*82a0*/  @!P0 BRA `(.L_x_165) ;  /* 0xfffffffc00f08947 */ /* 0x002fea000383ffff */
[----:B------:R-:W-:Y:S05]  /*82b0*/  BRA `(.L_x_195) ;  /* 0xfffffff400907947 */ /* 0x000fea000383ffff */
.L_x_166:
[----:B0-----:R0:W1:Y:S02]  /*82c0*/  SYNCS.PHASECHK.TRANS64.TRYWAIT P0, [R6+URZ], R5 ;  /* 0x00000005060075a7 */ /* 0x001064000800017f */
[----:B-1----:R-:W-:Y:S05]  /*82d0*/  @!P0 NANOSLEEP.SYNCS 0x989680 ;  /* 0x009896800000895d */ /* 0x002fea0003900000 */
[----:B------:R-:W1:Y:S02]  /*82e0*/  @!P0 SYNCS.PHASECHK.TRANS64 P0, [R6+URZ], R5 ;  /* 0x00000005060085a7 */ /* 0x000e64000800007f */
[----:B-1----:R-:W-:Y:S05]  /*82f0*/  @!P0 BRA `(.L_x_166) ;  /* 0xfffffffc00f08947 */ /* 0x002fea000383ffff */
[----:B------:R-:W-:Y:S05]  /*8300*/  BRA `(.L_x_196) ;  /* 0xfffffff400a07947 */ /* 0x000fea000383ffff */
.L_x_167:
[----:B-1----:R1:W2:Y:S02]  /*8310*/  SYNCS.PHASECHK.TRANS64.TRYWAIT P0, [R9+URZ], R4 ;  /* 0x00000004090075a7 */ /* 0x0022a4000800017f */
[----:B--2---:R-:W-:Y:S05]  /*8320*/  @!P0 NANOSLEEP.SYNCS 0x989680 ;  /* 0x009896800000895d */ /* 0x004fea0003900000 */
[----:B------:R-:W2:Y:S02]  /*8330*/  @!P0 SYNCS.PHASECHK.TRANS64 P0, [R9+URZ], R4 ;  /* 0x00000004090085a7 */ /* 0x000ea4000800007f */
[----:B--2---:R-:W-:Y:S05]  /*8340*/  @!P0 BRA `(.L_x_167) ;  /* 0xfffffffc00f08947 */ /* 0x004fea000383ffff */
[----:B------:R-:W-:Y:S05]  /*8350*/  BRA `(.L_x_197) ;  /* 0xfffffff400a87947 */ /* 0x000fea000383ffff */
.L_x_198:
[----:B------:R-:W-:-:S00]  /*8360*/  BRA `(.L_x_198) ;  /* 0xfffffffc00fc7947 */ /* 0x000fc0000383ffff */
[----:B------:R-:W-:-:S00]  /*8370*/  NOP ;  /* 0x0000000000007918 */ /* 0x000fc00000000000 */
        /* <DEDUP_REMOVED lines=8> */
.L_x_199:


//--------------------- .nv.global.init           --------------------------
	.section	.nv.global.init,"aw",@progbits
.nv.global.init:
	.type		$str$22,@object
	.size		$str$22,($str$23 - $str$22)
$str$22:
        /*0000*/ 	.byte	0x6b, 0x5f, 0x74, 0x69, 0x6c, 0x65, 0x5f, 0x63, 0x6f, 0x75, 0x6e, 0x74, 0x20, 0x3e, 0x3d, 0x20
        /*0010*/ 	.byte	0x31, 0x00
	.type		$str$23,@object
	.size		$str$23,(__unnamed_1 - $str$23)
$str$23:
        /*0012*/ 	.byte	0x2f, 0x74, 0x6d, 0x70, 0x2f, 0x63, 0x75, 0x74, 0x6c, 0x61, 0x73, 0x73, 0x5f, 0x73, 0x77, 0x65
        /*0022*/ 	.byte	0x65, 0x70, 0x5f, 0x73, 0x72, 0x63, 0x2f, 0x69, 0x6e, 0x63, 0x6c, 0x75, 0x64, 0x65, 0x2f, 0x63
        /*0032*/ 	.byte	0x75, 0x74, 0x6c, 0x61, 0x73, 0x73, 0x2f, 0x67, 0x65, 0x6d, 0x6d, 0x2f, 0x63, 0x6f, 0x6c, 0x6c
        /*0042*/ 	.byte	0x65, 0x63, 0x74, 0x69, 0x76, 0x65, 0x2f, 0x73, 0x6d, 0x39, 0x30, 0x5f, 0x6d, 0x6d, 0x61, 0x5f
        /*0052*/ 	.byte	0x74, 0x6d, 0x61, 0x5f, 0x67, 0x6d, 0x6d, 0x61, 0x5f, 0x73, 0x73, 0x5f, 0x77, 0x61, 0x72, 0x70
        /*0062*/ 	.byte	0x73, 0x70, 0x65, 0x63, 0x69, 0x61, 0x6c, 0x69, 0x7a, 0x65, 0x64, 0x2e, 0x68, 0x70, 0x70, 0x00
	.type		__unnamed_1,@object
	.size		__unnamed_1,(.L_0 - __unnamed_1)
__unnamed_1:
        /*0072*/ 	.byte	0x76, 0x6f, 0x69, 0x64, 0x20, 0x63, 0x75, 0x74, 0x6c, 0x61, 0x73, 0x73, 0x3a, 0x3a, 0x67, 0x65
        /* <DEDUP_REMOVED lines=180> */
        /*0bc2*/ 	.byte	0x74, 0x79, 0x5d, 0x00
.L_0:


//--------------------- .nv.shared._ZN7cutlass13device_kernelINS_4gemm6kernel13GemmUniversalIN4cute5tupleIJiiiiEEENS1_10collective13CollectiveMmaINS1_34MainloopSm90TmaGmmaWarpSpecializedILi23ENS5_IJNS4_1CILi1EEESB_SB_EEENS1_35KernelTmaWarpSpecializedCooperativeEEENS5_IJNSA_ILi256EEENSA_ILi48EEENSA_ILi16EEEEEENS_10bfloat16_tENS5_IJlSB_lEEESJ_SK_NS4_8TiledMMAINS4_8MMA_AtomIJNS4_4SM904GMMA27MMA_64x16x16_F32BF16BF16_SSILNSO_5MajorE0ELSQ_0ELNSO_7ScaleInE1ELSR_1EEEEEENS4_6LayoutINS5_IJNSA_ILi2EEESB_SB_EEENS5_IJSB_NSA_ILi0EEESX_EEEEENS5_IJNS4_10UnderscoreES10_S10_EEEEENS4_13SM90_TMA_LOADENS4_14ComposedLayoutINS4_7SwizzleILi1ELi4ELi3EEENS4_18smem_ptr_flag_bitsILi16EEENSU_INS5_IJNSA_ILi8EEESH_EEENS5_IJSH_SB_EEEEEEEvNS4_8identityES13_S1D_vS1E_EENS_8epilogue10collective6detail29Sm90TmaWarpSpecializedAdapterINS1H_15DefaultEpilogueISJ_SK_SK_NS1G_6thread17LinearCombinationISJ_Li1EffLNS1L_9ScaleType4KindE0ELNS_15FloatRoundStyleE2ESJ_EENS1_15EpilogueDefaultEEEEEvvEEEEvNT_6ParamsE --------------------------
	.section	.nv.shared._ZN7cutlass13device_kernelINS_4gemm6kernel13GemmUniversalIN4cute5tupleIJiiiiEEENS1_10collective13CollectiveMmaINS1_34MainloopSm90TmaGmmaWarpSpecializedILi23ENS5_IJNS4_1CILi1EEESB_SB_EEENS1_35KernelTmaWarpSpecializedCooperativeEEENS5_IJNSA_ILi256EEENSA_ILi48EEENSA_ILi16EEEEEENS_10bfloat16_tENS5_IJlSB_lEEESJ_SK_NS4_8TiledMMAINS4_8MMA_AtomIJNS4_4SM904GMMA27MMA_64x16x16_F32BF16BF16_SSILNSO_5MajorE0ELSQ_0ELNSO_7ScaleInE1ELSR_1EEEEEENS4_6LayoutINS5_IJNSA_ILi2EEESB_SB_EEENS5_IJSB_NSA_ILi0EEESX_EEEEENS5_IJNS4_10UnderscoreES10_S10_EEEEENS4_13SM90_TMA_LOADENS4_14ComposedLayoutINS4_7SwizzleILi1ELi4ELi3EEENS4_18smem_ptr_flag_bitsILi16EEENSU_INS5_IJNSA_ILi8EEESH_EEENS5_IJSH_SB_EEEEEEEvNS4_8identityES13_S1D_vS1E_EENS_8epilogue10collective6detail29Sm90TmaWarpSpecializedAdapterINS1H_15DefaultEpilogueISJ_SK_SK_NS1G_6thread17LinearCombinationISJ_Li1EffLNS1L_9ScaleType4KindE0ELNS_15FloatRoundStyleE2ESJ_EENS1_15EpilogueDefaultEEEEEvvEEEEvNT_6ParamsE,"aw",@nobits
	.sectionflags	@""
	.align	16
	.zero		1024


//--------------------- .nv.shared.reserved.0     --------------------------
	.section	.nv.shared.reserved.0,"aw",@nobits
	.weak		__nv_reservedSMEM_offset_0_alias
	.size		__nv_reservedSMEM_offset_0_alias, 0, 0
	.other		__nv_reservedSMEM_offset_0_alias,@"STO_CUDA_RESERVED_SHARED STV_DEFAULT"
__nv_reservedSMEM_offset_0_alias:
	.zero		0


//--------------------- .nv.global                --------------------------
	.section	.nv.global,"aw",@nobits
.nv.global:
	.type		_ZN40_INTERNAL_79a18c65_4_k_cu_1ceca4c1_151164cute1_E,@object
	.size		_ZN40_INTERNAL_79a18c65_4_k_cu_1ceca4c1_151164cute1_E,(_ZN40_INTERNAL_79a18c65_4_k_cu_1ceca4c1_151164cuda3std3__45__cpo6cbeginE - _ZN40_INTERNAL_79a18c65_4_k_cu_1ceca4c1_151164cute1_E)
_ZN40_INTERNAL_79a18c65_4_k_cu_1ceca4c1_151164cute1_E:
	.zero		1
	.type		_ZN40_INTERNAL_79a18c65_4_k_cu_1ceca4c1_151164cuda3std3__45__cpo6cbeginE,@object
	.size		_ZN40_INTERNAL_79a18c65_4_k_cu_1ceca4c1_151164cuda3std3__45__cpo6cbeginE,(_ZN40_INTERNAL_79a18c65_4_k_cu_1ceca4c1_151164cuda3std3__48in_placeE - _ZN40_INTERNAL_79a18c65_4_k_cu_1ceca4c1_151164cuda3std3__45__cpo6cbeginE)
_ZN40_INTERNAL_79a18c65_4_k_cu_1ceca4c1_151164cuda3std3__45__cpo6cbeginE:
	.zero		1
	.type		_ZN40_INTERNAL_79a18c65_4_k_cu_1ceca4c1_151164cuda3std3__48in_placeE,@object
	.size		_ZN40_INTERNAL_79a18c65_4_k_cu_1ceca4c1_151164cuda3std3__48in_placeE,(_ZN40_INTERNAL_79a18c65_4_k_cu_1ceca4c1_151164cuda3std6ranges3__45__cpo9iter_moveE - _ZN40_INTERNAL_79a18c65_4_k_cu_1ceca4c1_151164cuda3std3__48in_placeE)
_ZN40_INTERNAL_79a18c65_4_k_cu_1ceca4c1_151164cuda3std3__48in_placeE:
	.zero		1
	.type		_ZN40_INTERNAL_79a18c65_4_k_cu_1ceca4c1_151164cuda3std6ranges3__45__cpo9iter_moveE,@object
	.size		_ZN40_INTERNAL_79a18c65_4_k_cu_1ceca4c1_151164cuda3std6ranges3__45__cpo9iter_moveE,(_ZN40_INTERNAL_79a18c65_4_k_cu_1ceca4c1_151164cuda3std3__45__cpo5beginE - _ZN40_INTERNAL_79a18c65_4_k_cu_1ceca4c1_151164cuda3std6ranges3__45__cpo9iter_moveE)
_ZN40_INTERNAL_79a18c65_4_k_cu_1ceca4c1_151164cuda3std6ranges3__45__cpo9iter_moveE:
	.zero		1
	.type		_ZN40_INTERNAL_79a18c65_4_k_cu_1ceca4c1_151164cuda3std3__45__cpo5beginE,@object
	.size		_ZN40_INTERNAL_79a18c65_4_k_cu_1ceca4c1_151164cuda3std3__45__cpo5beginE,(_ZN40_INTERNAL_79a18c65_4_k_cu_1ceca4c1_151164cuda3std3__442_GLOBAL__N__79a18c65_4_k_cu_1ceca4c1_151166ignoreE - _ZN40_INTERNAL_79a18c65_4_k_cu_1ceca4c1_151164cuda3std3__45__cpo5beginE)
_ZN40_INTERNAL_79a18c65_4_k_cu_1ceca4c1_151164cuda3std3__45__cpo5beginE:
	.zero		1
	.type		_ZN40_INTERNAL_79a18c65_4_k_cu_1ceca4c1_151164cuda3std3__442_GLOBAL__N__79a18c65_4_k_cu_1ceca4c1_151166ignoreE,@object
	.size		_ZN40_INTERNAL_79a18c65_4_k_cu_1ceca4c1_151164cuda3std3__442_GLOBAL__N__79a18c65_4_k_cu_1ceca4c1_151166ignoreE,(_ZN40_INTERNAL_79a18c65_4_k_cu_1ceca4c1_151164cute7productE - _ZN40_INTERNAL_79a18c65_4_k_cu_1ceca4c1_151164cuda3std3__442_GLOBAL__N__79a18c65_4_k_cu_1ceca4c1_151166ignoreE)
_ZN40_INTERNAL_79a18c65_4_k_cu_1ceca4c1_151164cuda3std3__442_GLOBAL__N__79a18c65_4_k_cu_1ceca4c1_151166ignoreE:
	.zero		1
	.type		_ZN40_INTERNAL_79a18c65_4_k_cu_1ceca4c1_151164cute7productE,@object
	.size		_ZN40_INTERNAL_79a18c65_4_k_cu_1ceca4c1_151164cute7productE,(_ZN40_INTERNAL_79a18c65_4_k_cu_1ceca4c1_151164cuda3std3__45__cpo3endE - _ZN40_INTERNAL_79a18c65_4_k_cu_1ceca4c1_151164cute7productE)
_ZN40_INTERNAL_79a18c65_4_k_cu_1ceca4c1_151164cute7productE:
	.zero		1
	.type		_ZN40_INTERNAL_79a18c65_4_k_cu_1ceca4c1_151164cuda3std3__45__cpo3endE,@object
	.size		_ZN40_INTERNAL_79a18c65_4_k_cu_1ceca4c1_151164cuda3std3__45__cpo3endE,(_ZN40_INTERNAL_79a18c65_4_k_cu_1ceca4c1_151164cuda3std3__419piecewise_constructE - _ZN40_INTERNAL_79a18c65_4_k_cu_1ceca4c1_151164cuda3std3__45__cpo3endE)
_ZN40_INTERNAL_79a18c65_4_k_cu_1ceca4c1_151164cuda3std3__45__cpo3endE:
	.zero		1
	.type		_ZN40_INTERNAL_79a18c65_4_k_cu_1ceca4c1_151164cuda3std3__419piecewise_constructE,@object
	.size		_ZN40_INTERNAL_79a18c65_4_k_cu_1ceca4c1_151164cuda3std3__419piecewise_constructE,(_ZN40_INTERNAL_79a18c65_4_k_cu_1ceca4c1_151164cuda3std3__45__cpo4cendE - _ZN40_INTERNAL_79a18c65_4_k_cu_1ceca4c1_151164cuda3std3__419piecewise_constructE)
_ZN40_INTERNAL_79a18c65_4_k_cu_1ceca4c1_151164cuda3std3__419piecewise_constructE:
	.zero		1
	.type		_ZN40_INTERNAL_79a18c65_4_k_cu_1ceca4c1_151164cuda3std3__45__cpo4cendE,@object
	.size		_ZN40_INTERNAL_79a18c65_4_k_cu_1ceca4c1_151164cuda3std3__45__cpo4cendE,(_ZN40_INTERNAL_79a18c65_4_k_cu_1ceca4c1_151164cuda3std6ranges3__45__cpo4swapE - _ZN40_INTERNAL_79a18c65_4_k_cu_1ceca4c1_151164cuda3std3__45__cpo4cendE)
_ZN40_INTERNAL_79a18c65_4_k_cu_1ceca4c1_151164cuda3std3__45__cpo4cendE:
	.zero		1
	.type		_ZN40_INTERNAL_79a18c65_4_k_cu_1ceca4c1_151164cuda3std6ranges3__45__cpo4swapE,@object
	.size		_ZN40_INTERNAL_79a18c65_4_k_cu_1ceca4c1_151164cuda3std6ranges3__45__cpo4swapE,(.L_8 - _ZN40_INTERNAL_79a18c65_4_k_cu_1ceca4c1_151164cuda3std6ranges3__45__cpo4swapE)
_ZN40_INTERNAL_79a18c65_4_k_cu_1ceca4c1_151164cuda3std6ranges3__45__cpo4swapE:
	.zero		1
.L_8:


//--------------------- .nv.constant0._ZN7cutlass13device_kernelINS_4gemm6kernel13GemmUniversalIN4cute5tupleIJiiiiEEENS1_10collective13CollectiveMmaINS1_34MainloopSm90TmaGmmaWarpSpecializedILi23ENS5_IJNS4_1CILi1EEESB_SB_EEENS1_35KernelTmaWarpSpecializedCooperativeEEENS5_IJNSA_ILi256EEENSA_ILi48EEENSA_ILi16EEEEEENS_10bfloat16_tENS5_IJlSB_lEEESJ_SK_NS4_8TiledMMAINS4_8MMA_AtomIJNS4_4SM904GMMA27MMA_64x16x16_F32BF16BF16_SSILNSO_5MajorE0ELSQ_0ELNSO_7ScaleInE1ELSR_1EEEEEENS4_6LayoutINS5_IJNSA_ILi2EEESB_SB_EEENS5_IJSB_NSA_ILi0EEESX_EEEEENS5_IJNS4_10UnderscoreES10_S10_EEEEENS4_13SM90_TMA_LOADENS4_14ComposedLayoutINS4_7SwizzleILi1ELi4ELi3EEENS4_18smem_ptr_flag_bitsILi16EEENSU_INS5_IJNSA_ILi8EEESH_EEENS5_IJSH_SB_EEEEEEEvNS4_8identityES13_S1D_vS1E_EENS_8epilogue10collective6detail29Sm90TmaWarpSpecializedAdapterINS1H_15DefaultEpilogueISJ_SK_SK_NS1G_6thread17LinearCombinationISJ_Li1EffLNS1L_9ScaleType4KindE0ELNS_15FloatRoundStyleE2ESJ_EENS1_15EpilogueDefaultEEEEEvvEEEEvNT_6ParamsE --------------------------
	.section	.nv.constant0._ZN7cutlass13device_kernelINS_4gemm6kernel13GemmUniversalIN4cute5tupleIJiiiiEEENS1_10collective13CollectiveMmaINS1_34MainloopSm90TmaGmmaWarpSpecializedILi23ENS5_IJNS4_1CILi1EEESB_SB_EEENS1_35KernelTmaWarpSpecializedCooperativeEEENS5_IJNSA_ILi256EEENSA_ILi48EEENSA_ILi16EEEEEENS_10bfloat16_tENS5_IJlSB_lEEESJ_SK_NS4_8TiledMMAINS4_8MMA_AtomIJNS4_4SM904GMMA27MMA_64x16x16_F32BF16BF16_SSILNSO_5MajorE0ELSQ_0ELNSO_7ScaleInE1ELSR_1EEEEEENS4_6LayoutINS5_IJNSA_ILi2EEESB_SB_EEENS5_IJSB_NSA_ILi0EEESX_EEEEENS5_IJNS4_10UnderscoreES10_S10_EEEEENS4_13SM90_TMA_LOADENS4_14ComposedLayoutINS4_7SwizzleILi1ELi4ELi3EEENS4_18smem_ptr_flag_bitsILi16EEENSU_INS5_IJNSA_ILi8EEESH_EEENS5_IJSH_SB_EEEEEEEvNS4_8identityES13_S1D_vS1E_EENS_8epilogue10collective6detail29Sm90TmaWarpSpecializedAdapterINS1H_15DefaultEpilogueISJ_SK_SK_NS1G_6thread17LinearCombinationISJ_Li1EffLNS1L_9ScaleType4KindE0ELNS_15FloatRoundStyleE2ESJ_EENS1_15EpilogueDefaultEEEEEvvEEEEvNT_6ParamsE,"a",@progbits
	.sectionflags	@""
	.align	4
.nv.constant0._ZN7cutlass13device_kernelINS_4gemm6kernel13GemmUniversalIN4cute5tupleIJiiiiEEENS1_10collective13CollectiveMmaINS1_34MainloopSm90TmaGmmaWarpSpecializedILi23ENS5_IJNS4_1CILi1EEESB_SB_EEENS1_35KernelTmaWarpSpecializedCooperativeEEENS5_IJNSA_ILi256EEENSA_ILi48EEENSA_ILi16EEEEEENS_10bfloat16_tENS5_IJlSB_lEEESJ_SK_NS4_8TiledMMAINS4_8MMA_AtomIJNS4_4SM904GMMA27MMA_64x16x16_F32BF16BF16_SSILNSO_5MajorE0ELSQ_0ELNSO_7ScaleInE1ELSR_1EEEEEENS4_6LayoutINS5_IJNSA_ILi2EEESB_SB_EEENS5_IJSB_NSA_ILi0EEESX_EEEEENS5_IJNS4_10UnderscoreES10_S10_EEEEENS4_13SM90_TMA_LOADENS4_14ComposedLayoutINS4_7SwizzleILi1ELi4ELi3EEENS4_18smem_ptr_flag_bitsILi16EEENSU_INS5_IJNSA_ILi8EEESH_EEENS5_IJSH_SB_EEEEEEEvNS4_8identityES13_S1D_vS1E_EENS_8epilogue10collective6detail29Sm90TmaWarpSpecializedAdapterINS1H_15DefaultEpilogueISJ_SK_SK_NS1G_6thread17LinearCombinationISJ_Li1EffLNS1L_9ScaleType4KindE0ELNS_15FloatRoundStyleE2ESJ_EENS1_15EpilogueDefaultEEEEEvvEEEEvNT_6ParamsE:
	.zero		1664


//--------------------- SYMBOLS --------------------------

	.type		.nv.reservedSmem.offset0,@object
	.size		.nv.reservedSmem.offset0,0x4
	.type		__assertfail,@function
